//
// Generated by NVIDIA NVVM Compiler
//
// Compiler Build ID: CL-36424714
// Cuda compilation tools, release 13.0, V13.0.88
// Based on NVVM 20.0.0
//

.version 9.0
.target sm_100
.address_size 64

	// .globl	_Z17compute_row_statsPfS_S_ii

.visible .entry _Z17compute_row_statsPfS_S_ii(
	.param .u64 .ptr .align 1 _Z17compute_row_statsPfS_S_ii_param_0,
	.param .u64 .ptr .align 1 _Z17compute_row_statsPfS_S_ii_param_1,
	.param .u64 .ptr .align 1 _Z17compute_row_statsPfS_S_ii_param_2,
	.param .u32 _Z17compute_row_statsPfS_S_ii_param_3,
	.param .u32 _Z17compute_row_statsPfS_S_ii_param_4
)
{
	.reg .pred 	%p<11>;
	.reg .b32 	%r<29>;
	.reg .b32 	%f<130>;
	.reg .b64 	%rd<35>;

	ld.param.u64 	%rd10, [_Z17compute_row_statsPfS_S_ii_param_0];
	ld.param.u64 	%rd8, [_Z17compute_row_statsPfS_S_ii_param_1];
	ld.param.u64 	%rd9, [_Z17compute_row_statsPfS_S_ii_param_2];
	ld.param.u32 	%r19, [_Z17compute_row_statsPfS_S_ii_param_3];
	ld.param.u32 	%r18, [_Z17compute_row_statsPfS_S_ii_param_4];
	cvta.to.global.u64 	%rd1, %rd10;
	mov.u32 	%r1, %ctaid.x;
	setp.ge.s32 	%p1, %r1, %r19;
	@%p1 bra 	$L__BB0_15;
	setp.lt.s32 	%p2, %r18, 1;
	mov.f32 	%f128, 0f00000000;
	mov.f32 	%f129, %f128;
	@%p2 bra 	$L__BB0_14;
	mul.lo.s32 	%r2, %r18, %r1;
	and.b32  	%r3, %r18, 15;
	setp.lt.u32 	%p3, %r18, 16;
	mov.f32 	%f129, 0f00000000;
	mov.b32 	%r26, 0;
	mov.f32 	%f128, %f129;
	@%p3 bra 	$L__BB0_5;
	and.b32  	%r26, %r18, 2147483632;
	neg.s32 	%r24, %r26;
	mul.wide.u32 	%rd11, %r2, 4;
	add.s64 	%rd12, %rd11, %rd1;
	add.s64 	%rd33, %rd12, 32;
	mov.f32 	%f129, 0f00000000;
$L__BB0_4:
	.pragma "nounroll";
	ld.global.f32 	%f31, [%rd33+-32];
	add.f32 	%f32, %f128, %f31;
	fma.rn.f32 	%f33, %f31, %f31, %f129;
	ld.global.f32 	%f34, [%rd33+-28];
	add.f32 	%f35, %f32, %f34;
	fma.rn.f32 	%f36, %f34, %f34, %f33;
	ld.global.f32 	%f37, [%rd33+-24];
	add.f32 	%f38, %f35, %f37;
	fma.rn.f32 	%f39, %f37, %f37, %f36;
	ld.global.f32 	%f40, [%rd33+-20];
	add.f32 	%f41, %f38, %f40;
	fma.rn.f32 	%f42, %f40, %f40, %f39;
	ld.global.f32 	%f43, [%rd33+-16];
	add.f32 	%f44, %f41, %f43;
	fma.rn.f32 	%f45, %f43, %f43, %f42;
	ld.global.f32 	%f46, [%rd33+-12];
	add.f32 	%f47, %f44, %f46;
	fma.rn.f32 	%f48, %f46, %f46, %f45;
	ld.global.f32 	%f49, [%rd33+-8];
	add.f32 	%f50, %f47, %f49;
	fma.rn.f32 	%f51, %f49, %f49, %f48;
	ld.global.f32 	%f52, [%rd33+-4];
	add.f32 	%f53, %f50, %f52;
	fma.rn.f32 	%f54, %f52, %f52, %f51;
	ld.global.f32 	%f55, [%rd33];
	add.f32 	%f56, %f53, %f55;
	fma.rn.f32 	%f57, %f55, %f55, %f54;
	ld.global.f32 	%f58, [%rd33+4];
	add.f32 	%f59, %f56, %f58;
	fma.rn.f32 	%f60, %f58, %f58, %f57;
	ld.global.f32 	%f61, [%rd33+8];
	add.f32 	%f62, %f59, %f61;
	fma.rn.f32 	%f63, %f61, %f61, %f60;
	ld.global.f32 	%f64, [%rd33+12];
	add.f32 	%f65, %f62, %f64;
	fma.rn.f32 	%f66, %f64, %f64, %f63;
	ld.global.f32 	%f67, [%rd33+16];
	add.f32 	%f68, %f65, %f67;
	fma.rn.f32 	%f69, %f67, %f67, %f66;
	ld.global.f32 	%f70, [%rd33+20];
	add.f32 	%f71, %f68, %f70;
	fma.rn.f32 	%f72, %f70, %f70, %f69;
	ld.global.f32 	%f73, [%rd33+24];
	add.f32 	%f74, %f71, %f73;
	fma.rn.f32 	%f75, %f73, %f73, %f72;
	ld.global.f32 	%f76, [%rd33+28];
	add.f32 	%f128, %f74, %f76;
	fma.rn.f32 	%f129, %f76, %f76, %f75;
	add.s32 	%r24, %r24, 16;
	add.s64 	%rd33, %rd33, 64;
	setp.ne.s32 	%p4, %r24, 0;
	@%p4 bra 	$L__BB0_4;
$L__BB0_5:
	setp.eq.s32 	%p5, %r3, 0;
	@%p5 bra 	$L__BB0_14;
	and.b32  	%r9, %r18, 7;
	setp.lt.u32 	%p6, %r3, 8;
	@%p6 bra 	$L__BB0_8;
	add.s32 	%r21, %r26, %r2;
	mul.wide.u32 	%rd13, %r21, 4;
	add.s64 	%rd14, %rd1, %rd13;
	ld.global.f32 	%f78, [%rd14];
	add.f32 	%f79, %f128, %f78;
	fma.rn.f32 	%f80, %f78, %f78, %f129;
	cvt.u64.u32 	%rd15, %r2;
	cvt.u64.u32 	%rd16, %r26;
	add.s64 	%rd17, %rd16, %rd15;
	shl.b64 	%rd18, %rd17, 2;
	add.s64 	%rd19, %rd1, %rd18;
	ld.global.f32 	%f81, [%rd19+4];
	add.f32 	%f82, %f79, %f81;
	fma.rn.f32 	%f83, %f81, %f81, %f80;
	ld.global.f32 	%f84, [%rd19+8];
	add.f32 	%f85, %f82, %f84;
	fma.rn.f32 	%f86, %f84, %f84, %f83;
	ld.global.f32 	%f87, [%rd19+12];
	add.f32 	%f88, %f85, %f87;
	fma.rn.f32 	%f89, %f87, %f87, %f86;
	ld.global.f32 	%f90, [%rd19+16];
	add.f32 	%f91, %f88, %f90;
	fma.rn.f32 	%f92, %f90, %f90, %f89;
	ld.global.f32 	%f93, [%rd19+20];
	add.f32 	%f94, %f91, %f93;
	fma.rn.f32 	%f95, %f93, %f93, %f92;
	ld.global.f32 	%f96, [%rd19+24];
	add.f32 	%f97, %f94, %f96;
	fma.rn.f32 	%f98, %f96, %f96, %f95;
	ld.global.f32 	%f99, [%rd19+28];
	add.f32 	%f128, %f97, %f99;
	fma.rn.f32 	%f129, %f99, %f99, %f98;
	add.s32 	%r26, %r26, 8;
$L__BB0_8:
	setp.eq.s32 	%p7, %r9, 0;
	@%p7 bra 	$L__BB0_14;
	and.b32  	%r12, %r18, 3;
	setp.lt.u32 	%p8, %r9, 4;
	@%p8 bra 	$L__BB0_11;
	add.s32 	%r22, %r26, %r2;
	mul.wide.u32 	%rd20, %r22, 4;
	add.s64 	%rd21, %rd1, %rd20;
	ld.global.f32 	%f101, [%rd21];
	add.f32 	%f102, %f128, %f101;
	fma.rn.f32 	%f103, %f101, %f101, %f129;
	cvt.u64.u32 	%rd22, %r2;
	cvt.u64.u32 	%rd23, %r26;
	add.s64 	%rd24, %rd23, %rd22;
	shl.b64 	%rd25, %rd24, 2;
	add.s64 	%rd26, %rd1, %rd25;
	ld.global.f32 	%f104, [%rd26+4];
	add.f32 	%f105, %f102, %f104;
	fma.rn.f32 	%f106, %f104, %f104, %f103;
	ld.global.f32 	%f107, [%rd26+8];
	add.f32 	%f108, %f105, %f107;
	fma.rn.f32 	%f109, %f107, %f107, %f106;
	ld.global.f32 	%f110, [%rd26+12];
	add.f32 	%f128, %f108, %f110;
	fma.rn.f32 	%f129, %f110, %f110, %f109;
	add.s32 	%r26, %r26, 4;
$L__BB0_11:
	setp.eq.s32 	%p9, %r12, 0;
	@%p9 bra 	$L__BB0_14;
	add.s32 	%r23, %r26, %r2;
	mul.wide.u32 	%rd27, %r23, 4;
	add.s64 	%rd34, %rd1, %rd27;
	neg.s32 	%r28, %r12;
$L__BB0_13:
	.pragma "nounroll";
	ld.global.f32 	%f111, [%rd34];
	add.f32 	%f128, %f128, %f111;
	fma.rn.f32 	%f129, %f111, %f111, %f129;
	add.s64 	%rd34, %rd34, 4;
	add.s32 	%r28, %r28, 1;
	setp.ne.s32 	%p10, %r28, 0;
	@%p10 bra 	$L__BB0_13;
$L__BB0_14:
	cvta.to.global.u64 	%rd28, %rd8;
	mul.wide.u32 	%rd29, %r1, 4;
	add.s64 	%rd30, %rd28, %rd29;
	st.global.f32 	[%rd30], %f128;
	cvta.to.global.u64 	%rd31, %rd9;
	add.s64 	%rd32, %rd31, %rd29;
	st.global.f32 	[%rd32], %f129;
$L__BB0_15:
	ret;

}
	// .globl	_Z17compute_col_statsPfS_S_ii
.visible .entry _Z17compute_col_statsPfS_S_ii(
	.param .u64 .ptr .align 1 _Z17compute_col_statsPfS_S_ii_param_0,
	.param .u64 .ptr .align 1 _Z17compute_col_statsPfS_S_ii_param_1,
	.param .u64 .ptr .align 1 _Z17compute_col_statsPfS_S_ii_param_2,
	.param .u32 _Z17compute_col_statsPfS_S_ii_param_3,
	.param .u32 _Z17compute_col_statsPfS_S_ii_param_4
)
{
	.reg .pred 	%p<11>;
	.reg .b32 	%r<35>;
	.reg .b32 	%f<130>;
	.reg .b64 	%rd<46>;

	ld.param.u64 	%rd4, [_Z17compute_col_statsPfS_S_ii_param_0];
	ld.param.u64 	%rd2, [_Z17compute_col_statsPfS_S_ii_param_1];
	ld.param.u64 	%rd3, [_Z17compute_col_statsPfS_S_ii_param_2];
	ld.param.u32 	%r23, [_Z17compute_col_statsPfS_S_ii_param_3];
	ld.param.u32 	%r24, [_Z17compute_col_statsPfS_S_ii_param_4];
	cvta.to.global.u64 	%rd1, %rd4;
	mov.u32 	%r1, %ctaid.x;
	setp.ge.s32 	%p1, %r1, %r24;
	@%p1 bra 	$L__BB1_15;
	setp.lt.s32 	%p2, %r23, 1;
	mov.f32 	%f128, 0f00000000;
	mov.f32 	%f129, %f128;
	@%p2 bra 	$L__BB1_14;
	and.b32  	%r2, %r23, 15;
	setp.lt.u32 	%p3, %r23, 16;
	mov.f32 	%f129, 0f00000000;
	mov.b32 	%r31, 0;
	mov.f32 	%f128, %f129;
	@%p3 bra 	$L__BB1_5;
	and.b32  	%r31, %r23, 2147483632;
	neg.s32 	%r29, %r31;
	shl.b32 	%r5, %r24, 4;
	mov.f32 	%f129, 0f00000000;
	mul.wide.s32 	%rd7, %r24, 4;
	mov.u32 	%r28, %r1;
$L__BB1_4:
	.pragma "nounroll";
	mul.wide.s32 	%rd5, %r28, 4;
	add.s64 	%rd6, %rd1, %rd5;
	ld.global.f32 	%f31, [%rd6];
	add.f32 	%f32, %f128, %f31;
	fma.rn.f32 	%f33, %f31, %f31, %f129;
	add.s64 	%rd8, %rd6, %rd7;
	ld.global.f32 	%f34, [%rd8];
	add.f32 	%f35, %f32, %f34;
	fma.rn.f32 	%f36, %f34, %f34, %f33;
	add.s64 	%rd9, %rd8, %rd7;
	ld.global.f32 	%f37, [%rd9];
	add.f32 	%f38, %f35, %f37;
	fma.rn.f32 	%f39, %f37, %f37, %f36;
	add.s64 	%rd10, %rd9, %rd7;
	ld.global.f32 	%f40, [%rd10];
	add.f32 	%f41, %f38, %f40;
	fma.rn.f32 	%f42, %f40, %f40, %f39;
	add.s64 	%rd11, %rd10, %rd7;
	ld.global.f32 	%f43, [%rd11];
	add.f32 	%f44, %f41, %f43;
	fma.rn.f32 	%f45, %f43, %f43, %f42;
	add.s64 	%rd12, %rd11, %rd7;
	ld.global.f32 	%f46, [%rd12];
	add.f32 	%f47, %f44, %f46;
	fma.rn.f32 	%f48, %f46, %f46, %f45;
	add.s64 	%rd13, %rd12, %rd7;
	ld.global.f32 	%f49, [%rd13];
	add.f32 	%f50, %f47, %f49;
	fma.rn.f32 	%f51, %f49, %f49, %f48;
	add.s64 	%rd14, %rd13, %rd7;
	ld.global.f32 	%f52, [%rd14];
	add.f32 	%f53, %f50, %f52;
	fma.rn.f32 	%f54, %f52, %f52, %f51;
	add.s64 	%rd15, %rd14, %rd7;
	ld.global.f32 	%f55, [%rd15];
	add.f32 	%f56, %f53, %f55;
	fma.rn.f32 	%f57, %f55, %f55, %f54;
	add.s64 	%rd16, %rd15, %rd7;
	ld.global.f32 	%f58, [%rd16];
	add.f32 	%f59, %f56, %f58;
	fma.rn.f32 	%f60, %f58, %f58, %f57;
	add.s64 	%rd17, %rd16, %rd7;
	ld.global.f32 	%f61, [%rd17];
	add.f32 	%f62, %f59, %f61;
	fma.rn.f32 	%f63, %f61, %f61, %f60;
	add.s64 	%rd18, %rd17, %rd7;
	ld.global.f32 	%f64, [%rd18];
	add.f32 	%f65, %f62, %f64;
	fma.rn.f32 	%f66, %f64, %f64, %f63;
	add.s64 	%rd19, %rd18, %rd7;
	ld.global.f32 	%f67, [%rd19];
	add.f32 	%f68, %f65, %f67;
	fma.rn.f32 	%f69, %f67, %f67, %f66;
	add.s64 	%rd20, %rd19, %rd7;
	ld.global.f32 	%f70, [%rd20];
	add.f32 	%f71, %f68, %f70;
	fma.rn.f32 	%f72, %f70, %f70, %f69;
	add.s64 	%rd21, %rd20, %rd7;
	ld.global.f32 	%f73, [%rd21];
	add.f32 	%f74, %f71, %f73;
	fma.rn.f32 	%f75, %f73, %f73, %f72;
	add.s64 	%rd22, %rd21, %rd7;
	ld.global.f32 	%f76, [%rd22];
	add.f32 	%f128, %f74, %f76;
	fma.rn.f32 	%f129, %f76, %f76, %f75;
	add.s32 	%r29, %r29, 16;
	add.s32 	%r28, %r28, %r5;
	setp.ne.s32 	%p4, %r29, 0;
	@%p4 bra 	$L__BB1_4;
$L__BB1_5:
	setp.eq.s32 	%p5, %r2, 0;
	@%p5 bra 	$L__BB1_14;
	and.b32  	%r11, %r23, 7;
	setp.lt.u32 	%p6, %r2, 8;
	@%p6 bra 	$L__BB1_8;
	mad.lo.s32 	%r26, %r31, %r24, %r1;
	mul.wide.s32 	%rd23, %r26, 4;
	add.s64 	%rd24, %rd1, %rd23;
	ld.global.f32 	%f78, [%rd24];
	add.f32 	%f79, %f128, %f78;
	fma.rn.f32 	%f80, %f78, %f78, %f129;
	mul.wide.s32 	%rd25, %r24, 4;
	add.s64 	%rd26, %rd24, %rd25;
	ld.global.f32 	%f81, [%rd26];
	add.f32 	%f82, %f79, %f81;
	fma.rn.f32 	%f83, %f81, %f81, %f80;
	add.s64 	%rd27, %rd26, %rd25;
	ld.global.f32 	%f84, [%rd27];
	add.f32 	%f85, %f82, %f84;
	fma.rn.f32 	%f86, %f84, %f84, %f83;
	add.s64 	%rd28, %rd27, %rd25;
	ld.global.f32 	%f87, [%rd28];
	add.f32 	%f88, %f85, %f87;
	fma.rn.f32 	%f89, %f87, %f87, %f86;
	add.s64 	%rd29, %rd28, %rd25;
	ld.global.f32 	%f90, [%rd29];
	add.f32 	%f91, %f88, %f90;
	fma.rn.f32 	%f92, %f90, %f90, %f89;
	add.s64 	%rd30, %rd29, %rd25;
	ld.global.f32 	%f93, [%rd30];
	add.f32 	%f94, %f91, %f93;
	fma.rn.f32 	%f95, %f93, %f93, %f92;
	add.s64 	%rd31, %rd30, %rd25;
	ld.global.f32 	%f96, [%rd31];
	add.f32 	%f97, %f94, %f96;
	fma.rn.f32 	%f98, %f96, %f96, %f95;
	add.s64 	%rd32, %rd31, %rd25;
	ld.global.f32 	%f99, [%rd32];
	add.f32 	%f128, %f97, %f99;
	fma.rn.f32 	%f129, %f99, %f99, %f98;
	add.s32 	%r31, %r31, 8;
$L__BB1_8:
	setp.eq.s32 	%p7, %r11, 0;
	@%p7 bra 	$L__BB1_14;
	and.b32  	%r14, %r23, 3;
	setp.lt.u32 	%p8, %r11, 4;
	@%p8 bra 	$L__BB1_11;
	mad.lo.s32 	%r27, %r31, %r24, %r1;
	mul.wide.s32 	%rd33, %r27, 4;
	add.s64 	%rd34, %rd1, %rd33;
	ld.global.f32 	%f101, [%rd34];
	add.f32 	%f102, %f128, %f101;
	fma.rn.f32 	%f103, %f101, %f101, %f129;
	mul.wide.s32 	%rd35, %r24, 4;
	add.s64 	%rd36, %rd34, %rd35;
	ld.global.f32 	%f104, [%rd36];
	add.f32 	%f105, %f102, %f104;
	fma.rn.f32 	%f106, %f104, %f104, %f103;
	add.s64 	%rd37, %rd36, %rd35;
	ld.global.f32 	%f107, [%rd37];
	add.f32 	%f108, %f105, %f107;
	fma.rn.f32 	%f109, %f107, %f107, %f106;
	add.s64 	%rd38, %rd37, %rd35;
	ld.global.f32 	%f110, [%rd38];
	add.f32 	%f128, %f108, %f110;
	fma.rn.f32 	%f129, %f110, %f110, %f109;
	add.s32 	%r31, %r31, 4;
$L__BB1_11:
	setp.eq.s32 	%p9, %r14, 0;
	@%p9 bra 	$L__BB1_14;
	mad.lo.s32 	%r34, %r31, %r24, %r1;
	neg.s32 	%r33, %r14;
$L__BB1_13:
	.pragma "nounroll";
	mul.wide.s32 	%rd39, %r34, 4;
	add.s64 	%rd40, %rd1, %rd39;
	ld.global.f32 	%f111, [%rd40];
	add.f32 	%f128, %f128, %f111;
	fma.rn.f32 	%f129, %f111, %f111, %f129;
	add.s32 	%r34, %r34, %r24;
	add.s32 	%r33, %r33, 1;
	setp.ne.s32 	%p10, %r33, 0;
	@%p10 bra 	$L__BB1_13;
$L__BB1_14:
	cvta.to.global.u64 	%rd41, %rd2;
	mul.wide.u32 	%rd42, %r1, 4;
	add.s64 	%rd43, %rd41, %rd42;
	st.global.f32 	[%rd43], %f128;
	cvta.to.global.u64 	%rd44, %rd3;
	add.s64 	%rd45, %rd44, %rd42;
	st.global.f32 	[%rd45], %f129;
$L__BB1_15:
	ret;

}
	// .globl	_Z10scale_rowsPfS_S_S_S_ii
.visible .entry _Z10scale_rowsPfS_S_S_S_ii(
	.param .u64 .ptr .align 1 _Z10scale_rowsPfS_S_S_S_ii_param_0,
	.param .u64 .ptr .align 1 _Z10scale_rowsPfS_S_S_S_ii_param_1,
	.param .u64 .ptr .align 1 _Z10scale_rowsPfS_S_S_S_ii_param_2,
	.param .u64 .ptr .align 1 _Z10scale_rowsPfS_S_S_S_ii_param_3,
	.param .u64 .ptr .align 1 _Z10scale_rowsPfS_S_S_S_ii_param_4,
	.param .u32 _Z10scale_rowsPfS_S_S_S_ii_param_5,
	.param .u32 _Z10scale_rowsPfS_S_S_S_ii_param_6
)
{
	.reg .pred 	%p<6>;
	.reg .b32 	%r<6>;
	.reg .b32 	%f<18>;
	.reg .b64 	%rd<21>;

	ld.param.u64 	%rd1, [_Z10scale_rowsPfS_S_S_S_ii_param_0];
	ld.param.u64 	%rd2, [_Z10scale_rowsPfS_S_S_S_ii_param_1];
	ld.param.u64 	%rd3, [_Z10scale_rowsPfS_S_S_S_ii_param_2];
	ld.param.u64 	%rd4, [_Z10scale_rowsPfS_S_S_S_ii_param_3];
	ld.param.u64 	%rd5, [_Z10scale_rowsPfS_S_S_S_ii_param_4];
	ld.param.u32 	%r4, [_Z10scale_rowsPfS_S_S_S_ii_param_5];
	ld.param.u32 	%r3, [_Z10scale_rowsPfS_S_S_S_ii_param_6];
	mov.u32 	%r1, %ctaid.x;
	mov.u32 	%r2, %tid.x;
	setp.ge.s32 	%p1, %r1, %r4;
	setp.ge.s32 	%p2, %r2, %r3;
	or.pred  	%p3, %p1, %p2;
	@%p3 bra 	$L__BB2_6;
	cvta.to.global.u64 	%rd6, %rd2;
	mul.wide.u32 	%rd7, %r1, 4;
	add.s64 	%rd8, %rd6, %rd7;
	ld.global.f32 	%f1, [%rd8];
	setp.leu.f32 	%p4, %f1, 0f00000000;
	mov.f32 	%f16, 0f3F800000;
	@%p4 bra 	$L__BB2_3;
	cvta.to.global.u64 	%rd9, %rd3;
	add.s64 	%rd11, %rd9, %rd7;
	ld.global.f32 	%f8, [%rd11];
	div.rn.f32 	%f16, %f8, %f1;
$L__BB2_3:
	cvta.to.global.u64 	%rd12, %rd4;
	add.s64 	%rd14, %rd12, %rd7;
	ld.global.f32 	%f4, [%rd14];
	setp.leu.f32 	%p5, %f4, 0f00000000;
	mov.f32 	%f17, 0f3F800000;
	@%p5 bra 	$L__BB2_5;
	cvta.to.global.u64 	%rd15, %rd5;
	add.s64 	%rd17, %rd15, %rd7;
	ld.global.f32 	%f10, [%rd17];
	div.rn.f32 	%f11, %f10, %f4;
	sqrt.rn.f32 	%f17, %f11;
$L__BB2_5:
	add.f32 	%f12, %f16, %f17;
	mul.f32 	%f13, %f12, 0f3F000000;
	mad.lo.s32 	%r5, %r3, %r1, %r2;
	cvta.to.global.u64 	%rd18, %rd1;
	mul.wide.u32 	%rd19, %r5, 4;
	add.s64 	%rd20, %rd18, %rd19;
	ld.global.f32 	%f14, [%rd20];
	mul.f32 	%f15, %f14, %f13;
	st.global.f32 	[%rd20], %f15;
$L__BB2_6:
	ret;

}
	// .globl	_Z10scale_colsPfS_S_S_S_ii
.visible .entry _Z10scale_colsPfS_S_S_S_ii(
	.param .u64 .ptr .align 1 _Z10scale_colsPfS_S_S_S_ii_param_0,
	.param .u64 .ptr .align 1 _Z10scale_colsPfS_S_S_S_ii_param_1,
	.param .u64 .ptr .align 1 _Z10scale_colsPfS_S_S_S_ii_param_2,
	.param .u64 .ptr .align 1 _Z10scale_colsPfS_S_S_S_ii_param_3,
	.param .u64 .ptr .align 1 _Z10scale_colsPfS_S_S_S_ii_param_4,
	.param .u32 _Z10scale_colsPfS_S_S_S_ii_param_5,
	.param .u32 _Z10scale_colsPfS_S_S_S_ii_param_6
)
{
	.reg .pred 	%p<6>;
	.reg .b32 	%r<6>;
	.reg .b32 	%f<18>;
	.reg .b64 	%rd<21>;

	ld.param.u64 	%rd1, [_Z10scale_colsPfS_S_S_S_ii_param_0];
	ld.param.u64 	%rd2, [_Z10scale_colsPfS_S_S_S_ii_param_1];
	ld.param.u64 	%rd3, [_Z10scale_colsPfS_S_S_S_ii_param_2];
	ld.param.u64 	%rd4, [_Z10scale_colsPfS_S_S_S_ii_param_3];
	ld.param.u64 	%rd5, [_Z10scale_colsPfS_S_S_S_ii_param_4];
	ld.param.u32 	%r4, [_Z10scale_colsPfS_S_S_S_ii_param_5];
	ld.param.u32 	%r3, [_Z10scale_colsPfS_S_S_S_ii_param_6];
	mov.u32 	%r1, %ctaid.x;
	mov.u32 	%r2, %tid.x;
	setp.ge.s32 	%p1, %r1, %r3;
	setp.ge.s32 	%p2, %r2, %r4;
	or.pred  	%p3, %p2, %p1;
	@%p3 bra 	$L__BB3_6;
	cvta.to.global.u64 	%rd6, %rd2;
	mul.wide.u32 	%rd7, %r1, 4;
	add.s64 	%rd8, %rd6, %rd7;
	ld.global.f32 	%f1, [%rd8];
	setp.leu.f32 	%p4, %f1, 0f00000000;
	mov.f32 	%f16, 0f3F800000;
	@%p4 bra 	$L__BB3_3;
	cvta.to.global.u64 	%rd9, %rd3;
	add.s64 	%rd11, %rd9, %rd7;
	ld.global.f32 	%f8, [%rd11];
	div.rn.f32 	%f16, %f8, %f1;
$L__BB3_3:
	cvta.to.global.u64 	%rd12, %rd4;
	add.s64 	%rd14, %rd12, %rd7;
	ld.global.f32 	%f4, [%rd14];
	setp.leu.f32 	%p5, %f4, 0f00000000;
	mov.f32 	%f17, 0f3F800000;
	@%p5 bra 	$L__BB3_5;
	cvta.to.global.u64 	%rd15, %rd5;
	add.s64 	%rd17, %rd15, %rd7;
	ld.global.f32 	%f10, [%rd17];
	div.rn.f32 	%f11, %f10, %f4;
	sqrt.rn.f32 	%f17, %f11;
$L__BB3_5:
	add.f32 	%f12, %f16, %f17;
	mul.f32 	%f13, %f12, 0f3F000000;
	mad.lo.s32 	%r5, %r3, %r2, %r1;
	cvta.to.global.u64 	%rd18, %rd1;
	mul.wide.u32 	%rd19, %r5, 4;
	add.s64 	%rd20, %rd18, %rd19;
	ld.global.f32 	%f14, [%rd20];
	mul.f32 	%f15, %f14, %f13;
	st.global.f32 	[%rd20], %f15;
$L__BB3_6:
	ret;

}
	// .globl	_Z12round_to_intPfPiii
.visible .entry _Z12round_to_intPfPiii(
	.param .u64 .ptr .align 1 _Z12round_to_intPfPiii_param_0,
	.param .u64 .ptr .align 1 _Z12round_to_intPfPiii_param_1,
	.param .u32 _Z12round_to_intPfPiii_param_2,
	.param .u32 _Z12round_to_intPfPiii_param_3
)
{
	.reg .pred 	%p<4>;
	.reg .b32 	%r<9>;
	.reg .b32 	%f<6>;
	.reg .b64 	%rd<8>;

	ld.param.u64 	%rd1, [_Z12round_to_intPfPiii_param_0];
	ld.param.u64 	%rd2, [_Z12round_to_intPfPiii_param_1];
	ld.param.u32 	%r4, [_Z12round_to_intPfPiii_param_2];
	ld.param.u32 	%r3, [_Z12round_to_intPfPiii_param_3];
	mov.u32 	%r1, %ctaid.x;
	mov.u32 	%r2, %tid.x;
	setp.ge.s32 	%p1, %r1, %r4;
	setp.ge.s32 	%p2, %r2, %r3;
	or.pred  	%p3, %p1, %p2;
	@%p3 bra 	$L__BB4_2;
	cvta.to.global.u64 	%rd3, %rd1;
	cvta.to.global.u64 	%rd4, %rd2;
	mad.lo.s32 	%r5, %r3, %r1, %r2;
	mul.wide.u32 	%rd5, %r5, 4;
	add.s64 	%rd6, %rd3, %rd5;
	ld.global.f32 	%f1, [%rd6];
	mov.f32 	%f2, 0f3F000000;
	copysign.f32 	%f3, %f1, %f2;
	add.rz.f32 	%f4, %f1, %f3;
	cvt.rzi.f32.f32 	%f5, %f4;
	cvt.rzi.s32.f32 	%r6, %f5;
	min.s32 	%r7, %r6, 255;
	max.s32 	%r8, %r7, 0;
	add.s64 	%rd7, %rd4, %rd5;
	st.global.u32 	[%rd7], %r8;
$L__BB4_2:
	ret;

}
	// .globl	_Z20convert_int_to_floatPiPfii
.visible .entry _Z20convert_int_to_floatPiPfii(
	.param .u64 .ptr .align 1 _Z20convert_int_to_floatPiPfii_param_0,
	.param .u64 .ptr .align 1 _Z20convert_int_to_floatPiPfii_param_1,
	.param .u32 _Z20convert_int_to_floatPiPfii_param_2,
	.param .u32 _Z20convert_int_to_floatPiPfii_param_3
)
{
	.reg .pred 	%p<4>;
	.reg .b32 	%r<7>;
	.reg .b32 	%f<2>;
	.reg .b64 	%rd<8>;

	ld.param.u64 	%rd1, [_Z20convert_int_to_floatPiPfii_param_0];
	ld.param.u64 	%rd2, [_Z20convert_int_to_floatPiPfii_param_1];
	ld.param.u32 	%r4, [_Z20convert_int_to_floatPiPfii_param_2];
	ld.param.u32 	%r3, [_Z20convert_int_to_floatPiPfii_param_3];
	mov.u32 	%r1, %ctaid.x;
	mov.u32 	%r2, %tid.x;
	setp.ge.s32 	%p1, %r1, %r4;
	setp.ge.s32 	%p2, %r2, %r3;
	or.pred  	%p3, %p1, %p2;
	@%p3 bra 	$L__BB5_2;
	cvta.to.global.u64 	%rd3, %rd1;
	cvta.to.global.u64 	%rd4, %rd2;
	mad.lo.s32 	%r5, %r3, %r1, %r2;
	mul.wide.u32 	%rd5, %r5, 4;
	add.s64 	%rd6, %rd3, %rd5;
	ld.global.u32 	%r6, [%rd6];
	cvt.rn.f32.s32 	%f1, %r6;
	add.s64 	%rd7, %rd4, %rd5;
	st.global.f32 	[%rd7], %f1;
$L__BB5_2:
	ret;

}


// ===== COMPILED SASS (sm_100) =====

	.target	sm_100

	.elftype	@"ET_EXEC"


//--------------------- .note.nv.tkinfo           --------------------------
	.section	.note.nv.tkinfo,"",@"SHT_NOTE"
	.sectionflags	@"SHF_NOTE_NV_TKINFO"
	.tkinfo
        /*0018*/ 	.word	0x00000002
        /*0030*/ 	.string	""
        /*0030*/ 	.string	"ptxas"
        /*0030*/ 	.string	"Cuda compilation tools, release 13.0, V13.0.88"
        /*0030*/ 	.string	"Build cuda_13.0.r13.0/compiler.36424714_0"
        /*0030*/ 	.string	"-arch sm_100 -m 64 "



//--------------------- .note.nv.cuinfo           --------------------------
	.section	.note.nv.cuinfo,"",@"SHT_NOTE"
	.sectionflags	@"SHF_NOTE_NV_CUINFO"
        /*0018*/ 	.short	0x0002
        /*001a*/ 	.short	0x0064
        /*001c*/ 	.short	0x0082
	.zero		2


//--------------------- .nv.info                  --------------------------
	.section	.nv.info,"",@"SHT_CUDA_INFO"
	.align	4


	//----- nvinfo : EIATTR_REGCOUNT
	.align		4
        /*0000*/ 	.byte	0x04, 0x2f
        /*0002*/ 	.short	(.L_1 - .L_0)
	.align		4
.L_0:
        /*0004*/ 	.word	index@(_Z17compute_row_statsPfS_S_ii)
        /*0008*/ 	.word	0x0000001c


	//----- nvinfo : EIATTR_FRAME_SIZE
	.align		4
.L_1:
        /*000c*/ 	.byte	0x04, 0x11
        /*000e*/ 	.short	(.L_3 - .L_2)
	.align		4
.L_2:
        /*0010*/ 	.word	index@(_Z17compute_row_statsPfS_S_ii)
        /*0014*/ 	.word	0x00000000


	//----- nvinfo : EIATTR_REGCOUNT
	.align		4
.L_3:
        /*0018*/ 	.byte	0x04, 0x2f
        /*001a*/ 	.short	(.L_5 - .L_4)
	.align		4
.L_4:
        /*001c*/ 	.word	index@(_Z17compute_col_statsPfS_S_ii)
        /*0020*/ 	.word	0x00000020


	//----- nvinfo : EIATTR_FRAME_SIZE
	.align		4
.L_5:
        /*0024*/ 	.byte	0x04, 0x11
        /*0026*/ 	.short	(.L_7 - .L_6)
	.align		4
.L_6:
        /*0028*/ 	.word	index@(_Z17compute_col_statsPfS_S_ii)
        /*002c*/ 	.word	0x00000000


	//----- nvinfo : EIATTR_REGCOUNT
	.align		4
.L_7:
        /*0030*/ 	.byte	0x04, 0x2f
        /*0032*/ 	.short	(.L_9 - .L_8)
	.align		4
.L_8:
        /*0034*/ 	.word	index@(_Z10scale_rowsPfS_S_S_S_ii)
        /*0038*/ 	.word	0x00000011


	//----- nvinfo : EIATTR_FRAME_SIZE
	.align		4
.L_9:
        /*003c*/ 	.byte	0x04, 0x11
        /*003e*/ 	.short	(.L_11 - .L_10)
	.align		4
.L_10:
        /*0040*/ 	.word	index@($__internal_3_$__cuda_sm3x_div_rn_noftz_f32_slowpath)
        /*0044*/ 	.word	0x00000000


	//----- nvinfo : EIATTR_FRAME_SIZE
	.align		4
.L_11:
        /*0048*/ 	.byte	0x04, 0x11
        /*004a*/ 	.short	(.L_13 - .L_12)
	.align		4
.L_12:
        /*004c*/ 	.word	index@($__internal_2_$__cuda_sm20_sqrt_rn_f32_slowpath)
        /*0050*/ 	.word	0x00000000


	//----- nvinfo : EIATTR_FRAME_SIZE
	.align		4
.L_13:
        /*0054*/ 	.byte	0x04, 0x11
        /*0056*/ 	.short	(.L_15 - .L_14)
	.align		4
.L_14:
        /*0058*/ 	.word	index@(_Z10scale_rowsPfS_S_S_S_ii)
        /*005c*/ 	.word	0x00000000


	//----- nvinfo : EIATTR_REGCOUNT
	.align		4
.L_15:
        /*0060*/ 	.byte	0x04, 0x2f
        /*0062*/ 	.short	(.L_17 - .L_16)
	.align		4
.L_16:
        /*0064*/ 	.word	index@(_Z10scale_colsPfS_S_S_S_ii)
        /*0068*/ 	.word	0x00000011


	//----- nvinfo : EIATTR_FRAME_SIZE
	.align		4
.L_17:
        /*006c*/ 	.byte	0x04, 0x11
        /*006e*/ 	.short	(.L_19 - .L_18)
	.align		4
.L_18:
        /*0070*/ 	.word	index@($__internal_1_$__cuda_sm3x_div_rn_noftz_f32_slowpath)
        /*0074*/ 	.word	0x00000000


	//----- nvinfo : EIATTR_FRAME_SIZE
	.align		4
.L_19:
        /*0078*/ 	.byte	0x04, 0x11
        /*007a*/ 	.short	(.L_21 - .L_20)
	.align		4
.L_20:
        /*007c*/ 	.word	index@($__internal_0_$__cuda_sm20_sqrt_rn_f32_slowpath)
        /*0080*/ 	.word	0x00000000


	//----- nvinfo : EIATTR_FRAME_SIZE
	.align		4
.L_21:
        /*0084*/ 	.byte	0x04, 0x11
        /*0086*/ 	.short	(.L_23 - .L_22)
	.align		4
.L_22:
        /*0088*/ 	.word	index@(_Z10scale_colsPfS_S_S_S_ii)
        /*008c*/ 	.word	0x00000000


	//----- nvinfo : EIATTR_REGCOUNT
	.align		4
.L_23:
        /*0090*/ 	.byte	0x04, 0x2f
        /*0092*/ 	.short	(.L_25 - .L_24)
	.align		4
.L_24:
        /*0094*/ 	.word	index@(_Z12round_to_intPfPiii)
        /*0098*/ 	.word	0x0000000c


	//----- nvinfo : EIATTR_FRAME_SIZE
	.align		4
.L_25:
        /*009c*/ 	.byte	0x04, 0x11
        /*009e*/ 	.short	(.L_27 - .L_26)
	.align		4
.L_26:
        /*00a0*/ 	.word	index@(_Z12round_to_intPfPiii)
        /*00a4*/ 	.word	0x00000000


	//----- nvinfo : EIATTR_REGCOUNT
	.align		4
.L_27:
        /*00a8*/ 	.byte	0x04, 0x2f
        /*00aa*/ 	.short	(.L_29 - .L_28)
	.align		4
.L_28:
        /*00ac*/ 	.word	index@(_Z20convert_int_to_floatPiPfii)
        /*00b0*/ 	.word	0x0000000a


	//----- nvinfo : EIATTR_FRAME_SIZE
	.align		4
.L_29:
        /*00b4*/ 	.byte	0x04, 0x11
        /*00b6*/ 	.short	(.L_31 - .L_30)
	.align		4
.L_30:
        /*00b8*/ 	.word	index@(_Z20convert_int_to_floatPiPfii)
        /*00bc*/ 	.word	0x00000000


	//----- nvinfo : EIATTR_MIN_STACK_SIZE
	.align		4
.L_31:
        /*00c0*/ 	.byte	0x04, 0x12
        /*00c2*/ 	.short	(.L_33 - .L_32)
	.align		4
.L_32:
        /*00c4*/ 	.word	index@(_Z20convert_int_to_floatPiPfii)
        /*00c8*/ 	.word	0x00000000


	//----- nvinfo : EIATTR_MIN_STACK_SIZE
	.align		4
.L_33:
        /*00cc*/ 	.byte	0x04, 0x12
        /*00ce*/ 	.short	(.L_35 - .L_34)
	.align		4
.L_34:
        /*00d0*/ 	.word	index@(_Z12round_to_intPfPiii)
        /*00d4*/ 	.word	0x00000000


	//----- nvinfo : EIATTR_MIN_STACK_SIZE
	.align		4
.L_35:
        /*00d8*/ 	.byte	0x04, 0x12
        /*00da*/ 	.short	(.L_37 - .L_36)
	.align		4
.L_36:
        /*00dc*/ 	.word	index@(_Z10scale_colsPfS_S_S_S_ii)
        /*00e0*/ 	.word	0x00000000


	//----- nvinfo : EIATTR_MIN_STACK_SIZE
	.align		4
.L_37:
        /*00e4*/ 	.byte	0x04, 0x12
        /*00e6*/ 	.short	(.L_39 - .L_38)
	.align		4
.L_38:
        /*00e8*/ 	.word	index@(_Z10scale_rowsPfS_S_S_S_ii)
        /*00ec*/ 	.word	0x00000000


	//----- nvinfo : EIATTR_MIN_STACK_SIZE
	.align		4
.L_39:
        /*00f0*/ 	.byte	0x04, 0x12
        /*00f2*/ 	.short	(.L_41 - .L_40)
	.align		4
.L_40:
        /*00f4*/ 	.word	index@(_Z17compute_col_statsPfS_S_ii)
        /*00f8*/ 	.word	0x00000000


	//----- nvinfo : EIATTR_MIN_STACK_SIZE
	.align		4
.L_41:
        /*00fc*/ 	.byte	0x04, 0x12
        /*00fe*/ 	.short	(.L_43 - .L_42)
	.align		4
.L_42:
        /*0100*/ 	.word	index@(_Z17compute_row_statsPfS_S_ii)
        /*0104*/ 	.word	0x00000000
.L_43:


//--------------------- .nv.compat                --------------------------
	.section	.nv.compat,"",@"SHT_CUDA_COMPAT_INFO"
	.align	4
        /*0000*/ 	.byte	0x02, 0x09, 0x00, 0x00, 0x02, 0x02, 0x01, 0x00, 0x02, 0x05, 0x05, 0x00, 0x03, 0x07, 0x01, 0x01
        /*0010*/ 	.byte	0x02, 0x03, 0x00, 0x00, 0x02, 0x06, 0x01, 0x00, 0x04, 0x0b, 0x08, 0x00, 0x01, 0x00, 0x00, 0x00
        /*0020*/ 	.byte	0x00, 0x00, 0x00, 0x00


//--------------------- .nv.info._Z20convert_int_to_floatPiPfii --------------------------
	.section	.nv.info._Z20convert_int_to_floatPiPfii,"",@"SHT_CUDA_INFO"
	.sectionflags	@""
	.align	4


	//----- nvinfo : EIATTR_CUDA_API_VERSION
	.align		4
        /*0000*/ 	.byte	0x04, 0x37
        /*0002*/ 	.short	(.L_45 - .L_44)
.L_44:
        /*0004*/ 	.word	0x00000082


	//----- nvinfo : EIATTR_KPARAM_INFO
	.align		4
.L_45:
        /*0008*/ 	.byte	0x04, 0x17
        /*000a*/ 	.short	(.L_47 - .L_46)
.L_46:
        /*000c*/ 	.word	0x00000000
        /*0010*/ 	.short	0x0003
        /*0012*/ 	.short	0x0014
        /*0014*/ 	.byte	0x00, 0xf0, 0x11, 0x00


	//----- nvinfo : EIATTR_KPARAM_INFO
	.align		4
.L_47:
        /*0018*/ 	.byte	0x04, 0x17
        /*001a*/ 	.short	(.L_49 - .L_48)
.L_48:
        /*001c*/ 	.word	0x00000000
        /*0020*/ 	.short	0x0002
        /*0022*/ 	.short	0x0010
        /*0024*/ 	.byte	0x00, 0xf0, 0x11, 0x00


	//----- nvinfo : EIATTR_KPARAM_INFO
	.align		4
.L_49:
        /*0028*/ 	.byte	0x04, 0x17
        /*002a*/ 	.short	(.L_51 - .L_50)
.L_50:
        /*002c*/ 	.word	0x00000000
        /*0030*/ 	.short	0x0001
        /*0032*/ 	.short	0x0008
        /*0034*/ 	.byte	0x00, 0xf5, 0x21, 0x00


	//----- nvinfo : EIATTR_KPARAM_INFO
	.align		4
.L_51:
        /*0038*/ 	.byte	0x04, 0x17
        /*003a*/ 	.short	(.L_53 - .L_52)
.L_52:
        /*003c*/ 	.word	0x00000000
        /*0040*/ 	.short	0x0000
        /*0042*/ 	.short	0x0000
        /*0044*/ 	.byte	0x00, 0xf5, 0x21, 0x00


	//----- nvinfo : EIATTR_SPARSE_MMA_MASK
	.align		4
.L_53:
        /*0048*/ 	.byte	0x03, 0x50
        /*004a*/ 	.short	0x0000


	//----- nvinfo : EIATTR_MAXREG_COUNT
	.align		4
        /*004c*/ 	.byte	0x03, 0x1b
        /*004e*/ 	.short	0x00ff


	//----- nvinfo : EIATTR_MERCURY_ISA_VERSION
	.align		4
        /*0050*/ 	.byte	0x03, 0x5f
        /*0052*/ 	.short	0x0101


	//----- nvinfo : EIATTR_VRC_CTA_INIT_COUNT
	.align		4
        /*0054*/ 	.byte	0x02, 0x4a
	.zero		1
	.zero		1


	//----- nvinfo : EIATTR_EXIT_INSTR_OFFSETS
	.align		4
        /*0058*/ 	.byte	0x04, 0x1c
        /*005a*/ 	.short	(.L_55 - .L_54)


	//   ....[0]....
.L_54:
        /*005c*/ 	.word	0x00000060


	//   ....[1]....
        /*0060*/ 	.word	0x00000100


	//----- nvinfo : EIATTR_CBANK_PARAM_SIZE
	.align		4
.L_55:
        /*0064*/ 	.byte	0x03, 0x19
        /*0066*/ 	.short	0x0018


	//----- nvinfo : EIATTR_PARAM_CBANK
	.align		4
        /*0068*/ 	.byte	0x04, 0x0a
        /*006a*/ 	.short	(.L_57 - .L_56)
	.align		4
.L_56:
        /*006c*/ 	.word	index@(.nv.constant0._Z20convert_int_to_floatPiPfii)
        /*0070*/ 	.short	0x0380
        /*0072*/ 	.short	0x0018


	//----- nvinfo : EIATTR_SW_WAR
	.align		4
.L_57:
        /*0074*/ 	.byte	0x04, 0x36
        /*0076*/ 	.short	(.L_59 - .L_58)
.L_58:
        /*0078*/ 	.word	0x00000008
.L_59:


//--------------------- .nv.info._Z12round_to_intPfPiii --------------------------
	.section	.nv.info._Z12round_to_intPfPiii,"",@"SHT_CUDA_INFO"
	.sectionflags	@""
	.align	4


	//----- nvinfo : EIATTR_CUDA_API_VERSION
	.align		4
        /*0000*/ 	.byte	0x04, 0x37
        /*0002*/ 	.short	(.L_61 - .L_60)
.L_60:
        /*0004*/ 	.word	0x00000082


	//----- nvinfo : EIATTR_KPARAM_INFO
	.align		4
.L_61:
        /*0008*/ 	.byte	0x04, 0x17
        /*000a*/ 	.short	(.L_63 - .L_62)
.L_62:
        /*000c*/ 	.word	0x00000000
        /*0010*/ 	.short	0x0003
        /*0012*/ 	.short	0x0014
        /*0014*/ 	.byte	0x00, 0xf0, 0x11, 0x00


	//----- nvinfo : EIATTR_KPARAM_INFO
	.align		4
.L_63:
        /*0018*/ 	.byte	0x04, 0x17
        /*001a*/ 	.short	(.L_65 - .L_64)
.L_64:
        /*001c*/ 	.word	0x00000000
        /*0020*/ 	.short	0x0002
        /*0022*/ 	.short	0x0010
        /*0024*/ 	.byte	0x00, 0xf0, 0x11, 0x00


	//----- nvinfo : EIATTR_KPARAM_INFO
	.align		4
.L_65:
        /*0028*/ 	.byte	0x04, 0x17
        /*002a*/ 	.short	(.L_67 - .L_66)
.L_66:
        /*002c*/ 	.word	0x00000000
        /*0030*/ 	.short	0x0001
        /*0032*/ 	.short	0x0008
        /*0034*/ 	.byte	0x00, 0xf5, 0x21, 0x00


	//----- nvinfo : EIATTR_KPARAM_INFO
	.align		4
.L_67:
        /*0038*/ 	.byte	0x04, 0x17
        /*003a*/ 	.short	(.L_69 - .L_68)
.L_68:
        /*003c*/ 	.word	0x00000000
        /*0040*/ 	.short	0x0000
        /*0042*/ 	.short	0x0000
        /*0044*/ 	.byte	0x00, 0xf5, 0x21, 0x00


	//----- nvinfo : EIATTR_SPARSE_MMA_MASK
	.align		4
.L_69:
        /*0048*/ 	.byte	0x03, 0x50
        /*004a*/ 	.short	0x0000


	//----- nvinfo : EIATTR_MAXREG_COUNT
	.align		4
        /*004c*/ 	.byte	0x03, 0x1b
        /*004e*/ 	.short	0x00ff


	//----- nvinfo : EIATTR_MERCURY_ISA_VERSION
	.align		4
        /*0050*/ 	.byte	0x03, 0x5f
        /*0052*/ 	.short	0x0101


	//----- nvinfo : EIATTR_VRC_CTA_INIT_COUNT
	.align		4
        /*0054*/ 	.byte	0x02, 0x4a
	.zero		1
	.zero		1


	//----- nvinfo : EIATTR_EXIT_INSTR_OFFSETS
	.align		4
        /*0058*/ 	.byte	0x04, 0x1c
        /*005a*/ 	.short	(.L_71 - .L_70)


	//   ....[0]....
.L_70:
        /*005c*/ 	.word	0x00000060


	//   ....[1]....
        /*0060*/ 	.word	0x00000140


	//----- nvinfo : EIATTR_CBANK_PARAM_SIZE
	.align		4
.L_71:
        /*0064*/ 	.byte	0x03, 0x19
        /*0066*/ 	.short	0x0018


	//----- nvinfo : EIATTR_PARAM_CBANK
	.align		4
        /*0068*/ 	.byte	0x04, 0x0a
        /*006a*/ 	.short	(.L_73 - .L_72)
	.align		4
.L_72:
        /*006c*/ 	.word	index@(.nv.constant0._Z12round_to_intPfPiii)
        /*0070*/ 	.short	0x0380
        /*0072*/ 	.short	0x0018


	//----- nvinfo : EIATTR_SW_WAR
	.align		4
.L_73:
        /*0074*/ 	.byte	0x04, 0x36
        /*0076*/ 	.short	(.L_75 - .L_74)
.L_74:
        /*0078*/ 	.word	0x00000008
.L_75:


//--------------------- .nv.info._Z10scale_colsPfS_S_S_S_ii --------------------------
	.section	.nv.info._Z10scale_colsPfS_S_S_S_ii,"",@"SHT_CUDA_INFO"
	.sectionflags	@""
	.align	4


	//----- nvinfo : EIATTR_CUDA_API_VERSION
	.align		4
        /*0000*/ 	.byte	0x04, 0x37
        /*0002*/ 	.short	(.L_77 - .L_76)
.L_76:
        /*0004*/ 	.word	0x00000082


	//----- nvinfo : EIATTR_KPARAM_INFO
	.align		4
.L_77:
        /*0008*/ 	.byte	0x04, 0x17
        /*000a*/ 	.short	(.L_79 - .L_78)
.L_78:
        /*000c*/ 	.word	0x00000000
        /*0010*/ 	.short	0x0006
        /*0012*/ 	.short	0x002c
        /*0014*/ 	.byte	0x00, 0xf0, 0x11, 0x00


	//----- nvinfo : EIATTR_KPARAM_INFO
	.align		4
.L_79:
        /*0018*/ 	.byte	0x04, 0x17
        /*001a*/ 	.short	(.L_81 - .L_80)
.L_80:
        /*001c*/ 	.word	0x00000000
        /*0020*/ 	.short	0x0005
        /*0022*/ 	.short	0x0028
        /*0024*/ 	.byte	0x00, 0xf0, 0x11, 0x00


	//----- nvinfo : EIATTR_KPARAM_INFO
	.align		4
.L_81:
        /*0028*/ 	.byte	0x04, 0x17
        /*002a*/ 	.short	(.L_83 - .L_82)
.L_82:
        /*002c*/ 	.word	0x00000000
        /*0030*/ 	.short	0x0004
        /*0032*/ 	.short	0x0020
        /*0034*/ 	.byte	0x00, 0xf5, 0x21, 0x00


	//----- nvinfo : EIATTR_KPARAM_INFO
	.align		4
.L_83:
        /*0038*/ 	.byte	0x04, 0x17
        /*003a*/ 	.short	(.L_85 - .L_84)
.L_84:
        /*003c*/ 	.word	0x00000000
        /*0040*/ 	.short	0x0003
        /*0042*/ 	.short	0x0018
        /*0044*/ 	.byte	0x00, 0xf5, 0x21, 0x00


	//----- nvinfo : EIATTR_KPARAM_INFO
	.align		4
.L_85:
        /*0048*/ 	.byte	0x04, 0x17
        /*004a*/ 	.short	(.L_87 - .L_86)
.L_86:
        /*004c*/ 	.word	0x00000000
        /*0050*/ 	.short	0x0002
        /*0052*/ 	.short	0x0010
        /*0054*/ 	.byte	0x00, 0xf5, 0x21, 0x00


	//----- nvinfo : EIATTR_KPARAM_INFO
	.align		4
.L_87:
        /*0058*/ 	.byte	0x04, 0x17
        /*005a*/ 	.short	(.L_89 - .L_88)
.L_88:
        /*005c*/ 	.word	0x00000000
        /*0060*/ 	.short	0x0001
        /*0062*/ 	.short	0x0008
        /*0064*/ 	.byte	0x00, 0xf5, 0x21, 0x00


	//----- nvinfo : EIATTR_KPARAM_INFO
	.align		4
.L_89:
        /*0068*/ 	.byte	0x04, 0x17
        /*006a*/ 	.short	(.L_91 - .L_90)
.L_90:
        /*006c*/ 	.word	0x00000000
        /*0070*/ 	.short	0x0000
        /*0072*/ 	.short	0x0000
        /*0074*/ 	.byte	0x00, 0xf5, 0x21, 0x00


	//----- nvinfo : EIATTR_SPARSE_MMA_MASK
	.align		4
.L_91:
        /*0078*/ 	.byte	0x03, 0x50
        /*007a*/ 	.short	0x0000


	//----- nvinfo : EIATTR_MAXREG_COUNT
	.align		4
        /*007c*/ 	.byte	0x03, 0x1b
        /*007e*/ 	.short	0x00ff


	//----- nvinfo : EIATTR_MERCURY_ISA_VERSION
	.align		4
        /*0080*/ 	.byte	0x03, 0x5f
        /*0082*/ 	.short	0x0101


	//----- nvinfo : EIATTR_VRC_CTA_INIT_COUNT
	.align		4
        /*0084*/ 	.byte	0x02, 0x4a
	.zero		1
	.zero		1


	//----- nvinfo : EIATTR_EXIT_INSTR_OFFSETS
	.align		4
        /*0088*/ 	.byte	0x04, 0x1c
        /*008a*/ 	.short	(.L_93 - .L_92)


	//   ....[0]....
.L_92:
        /*008c*/ 	.word	0x00000060


	//   ....[1]....
        /*0090*/ 	.word	0x00000460


	//----- nvinfo : EIATTR_CRS_STACK_SIZE
	.align		4
.L_93:
        /*0094*/ 	.byte	0x04, 0x1e
        /*0096*/ 	.short	(.L_95 - .L_94)
.L_94:
        /*0098*/ 	.word	0x00000000


	//----- nvinfo : EIATTR_CBANK_PARAM_SIZE
	.align		4
.L_95:
        /*009c*/ 	.byte	0x03, 0x19
        /*009e*/ 	.short	0x0030


	//----- nvinfo : EIATTR_PARAM_CBANK
	.align		4
        /*00a0*/ 	.byte	0x04, 0x0a
        /*00a2*/ 	.short	(.L_97 - .L_96)
	.align		4
.L_96:
        /*00a4*/ 	.word	index@(.nv.constant0._Z10scale_colsPfS_S_S_S_ii)
        /*00a8*/ 	.short	0x0380
        /*00aa*/ 	.short	0x0030


	//----- nvinfo : EIATTR_SW_WAR
	.align		4
.L_97:
        /*00ac*/ 	.byte	0x04, 0x36
        /*00ae*/ 	.short	(.L_99 - .L_98)
.L_98:
        /*00b0*/ 	.word	0x00000008
.L_99:


//--------------------- .nv.info._Z10scale_rowsPfS_S_S_S_ii --------------------------
	.section	.nv.info._Z10scale_rowsPfS_S_S_S_ii,"",@"SHT_CUDA_INFO"
	.sectionflags	@""
	.align	4


	//----- nvinfo : EIATTR_CUDA_API_VERSION
	.align		4
        /*0000*/ 	.byte	0x04, 0x37
        /*0002*/ 	.short	(.L_101 - .L_100)
.L_100:
        /*0004*/ 	.word	0x00000082


	//----- nvinfo : EIATTR_KPARAM_INFO
	.align		4
.L_101:
        /*0008*/ 	.byte	0x04, 0x17
        /*000a*/ 	.short	(.L_103 - .L_102)
.L_102:
        /*000c*/ 	.word	0x00000000
        /*0010*/ 	.short	0x0006
        /*0012*/ 	.short	0x002c
        /*0014*/ 	.byte	0x00, 0xf0, 0x11, 0x00


	//----- nvinfo : EIATTR_KPARAM_INFO
	.align		4
.L_103:
        /*0018*/ 	.byte	0x04, 0x17
        /*001a*/ 	.short	(.L_105 - .L_104)
.L_104:
        /*001c*/ 	.word	0x00000000
        /*0020*/ 	.short	0x0005
        /*0022*/ 	.short	0x0028
        /*0024*/ 	.byte	0x00, 0xf0, 0x11, 0x00


	//----- nvinfo : EIATTR_KPARAM_INFO
	.align		4
.L_105:
        /*0028*/ 	.byte	0x04, 0x17
        /*002a*/ 	.short	(.L_107 - .L_106)
.L_106:
        /*002c*/ 	.word	0x00000000
        /*0030*/ 	.short	0x0004
        /*0032*/ 	.short	0x0020
        /*0034*/ 	.byte	0x00, 0xf5, 0x21, 0x00


	//----- nvinfo : EIATTR_KPARAM_INFO
	.align		4
.L_107:
        /*0038*/ 	.byte	0x04, 0x17
        /*003a*/ 	.short	(.L_109 - .L_108)
.L_108:
        /*003c*/ 	.word	0x00000000
        /*0040*/ 	.short	0x0003
        /*0042*/ 	.short	0x0018
        /*0044*/ 	.byte	0x00, 0xf5, 0x21, 0x00


	//----- nvinfo : EIATTR_KPARAM_INFO
	.align		4
.L_109:
        /*0048*/ 	.byte	0x04, 0x17
        /*004a*/ 	.short	(.L_111 - .L_110)
.L_110:
        /*004c*/ 	.word	0x00000000
        /*0050*/ 	.short	0x0002
        /*0052*/ 	.short	0x0010
        /*0054*/ 	.byte	0x00, 0xf5, 0x21, 0x00


	//----- nvinfo : EIATTR_KPARAM_INFO
	.align		4
.L_111:
        /*0058*/ 	.byte	0x04, 0x17
        /*005a*/ 	.short	(.L_113 - .L_112)
.L_112:
        /*005c*/ 	.word	0x00000000
        /*0060*/ 	.short	0x0001
        /*0062*/ 	.short	0x0008
        /*0064*/ 	.byte	0x00, 0xf5, 0x21, 0x00


	//----- nvinfo : EIATTR_KPARAM_INFO
	.align		4
.L_113:
        /*0068*/ 	.byte	0x04, 0x17
        /*006a*/ 	.short	(.L_115 - .L_114)
.L_114:
        /*006c*/ 	.word	0x00000000
        /*0070*/ 	.short	0x0000
        /*0072*/ 	.short	0x0000
        /*0074*/ 	.byte	0x00, 0xf5, 0x21, 0x00


	//----- nvinfo : EIATTR_SPARSE_MMA_MASK
	.align		4
.L_115:
        /*0078*/ 	.byte	0x03, 0x50
        /*007a*/ 	.short	0x0000


	//----- nvinfo : EIATTR_MAXREG_COUNT
	.align		4
        /*007c*/ 	.byte	0x03, 0x1b
        /*007e*/ 	.short	0x00ff


	//----- nvinfo : EIATTR_MERCURY_ISA_VERSION
	.align		4
        /*0080*/ 	.byte	0x03, 0x5f
        /*0082*/ 	.short	0x0101


	//----- nvinfo : EIATTR_VRC_CTA_INIT_COUNT
	.align		4
        /*0084*/ 	.byte	0x02, 0x4a
	.zero		1
	.zero		1


	//----- nvinfo : EIATTR_EXIT_INSTR_OFFSETS
	.align		4
        /*0088*/ 	.byte	0x04, 0x1c
        /*008a*/ 	.short	(.L_117 - .L_116)


	//   ....[0]....
.L_116:
        /*008c*/ 	.word	0x00000060


	//   ....[1]....
        /*0090*/ 	.word	0x00000460


	//----- nvinfo : EIATTR_CRS_STACK_SIZE
	.align		4
.L_117:
        /*0094*/ 	.byte	0x04, 0x1e
        /*0096*/ 	.short	(.L_119 - .L_118)
.L_118:
        /*0098*/ 	.word	0x00000000


	//----- nvinfo : EIATTR_CBANK_PARAM_SIZE
	.align		4
.L_119:
        /*009c*/ 	.byte	0x03, 0x19
        /*009e*/ 	.short	0x0030


	//----- nvinfo : EIATTR_PARAM_CBANK
	.align		4
        /*00a0*/ 	.byte	0x04, 0x0a
        /*00a2*/ 	.short	(.L_121 - .L_120)
	.align		4
.L_120:
        /*00a4*/ 	.word	index@(.nv.constant0._Z10scale_rowsPfS_S_S_S_ii)
        /*00a8*/ 	.short	0x0380
        /*00aa*/ 	.short	0x0030


	//----- nvinfo : EIATTR_SW_WAR
	.align		4
.L_121:
        /*00ac*/ 	.byte	0x04, 0x36
        /*00ae*/ 	.short	(.L_123 - .L_122)
.L_122:
        /*00b0*/ 	.word	0x00000008
.L_123:


//--------------------- .nv.info._Z17compute_col_statsPfS_S_ii --------------------------
	.section	.nv.info._Z17compute_col_statsPfS_S_ii,"",@"SHT_CUDA_INFO"
	.sectionflags	@""
	.align	4


	//----- nvinfo : EIATTR_CUDA_API_VERSION
	.align		4
        /*0000*/ 	.byte	0x04, 0x37
        /*0002*/ 	.short	(.L_125 - .L_124)
.L_124:
        /*0004*/ 	.word	0x00000082


	//----- nvinfo : EIATTR_KPARAM_INFO
	.align		4
.L_125:
        /*0008*/ 	.byte	0x04, 0x17
        /*000a*/ 	.short	(.L_127 - .L_126)
.L_126:
        /*000c*/ 	.word	0x00000000
        /*0010*/ 	.short	0x0004
        /*0012*/ 	.short	0x001c
        /*0014*/ 	.byte	0x00, 0xf0, 0x11, 0x00


	//----- nvinfo : EIATTR_KPARAM_INFO
	.align		4
.L_127:
        /*0018*/ 	.byte	0x04, 0x17
        /*001a*/ 	.short	(.L_129 - .L_128)
.L_128:
        /*001c*/ 	.word	0x00000000
        /*0020*/ 	.short	0x0003
        /*0022*/ 	.short	0x0018
        /*0024*/ 	.byte	0x00, 0xf0, 0x11, 0x00


	//----- nvinfo : EIATTR_KPARAM_INFO
	.align		4
.L_129:
        /*0028*/ 	.byte	0x04, 0x17
        /*002a*/ 	.short	(.L_131 - .L_130)
.L_130:
        /*002c*/ 	.word	0x00000000
        /*0030*/ 	.short	0x0002
        /*0032*/ 	.short	0x0010
        /*0034*/ 	.byte	0x00, 0xf5, 0x21, 0x00


	//----- nvinfo : EIATTR_KPARAM_INFO
	.align		4
.L_131:
        /*0038*/ 	.byte	0x04, 0x17
        /*003a*/ 	.short	(.L_133 - .L_132)
.L_132:
        /*003c*/ 	.word	0x00000000
        /*0040*/ 	.short	0x0001
        /*0042*/ 	.short	0x0008
        /*0044*/ 	.byte	0x00, 0xf5, 0x21, 0x00


	//----- nvinfo : EIATTR_KPARAM_INFO
	.align		4
.L_133:
        /*0048*/ 	.byte	0x04, 0x17
        /*004a*/ 	.short	(.L_135 - .L_134)
.L_134:
        /*004c*/ 	.word	0x00000000
        /*0050*/ 	.short	0x0000
        /*0052*/ 	.short	0x0000
        /*0054*/ 	.byte	0x00, 0xf5, 0x21, 0x00


	//----- nvinfo : EIATTR_SPARSE_MMA_MASK
	.align		4
.L_135:
        /*0058*/ 	.byte	0x03, 0x50
        /*005a*/ 	.short	0x0000


	//----- nvinfo : EIATTR_MAXREG_COUNT
	.align		4
        /*005c*/ 	.byte	0x03, 0x1b
        /*005e*/ 	.short	0x00ff


	//----- nvinfo : EIATTR_MERCURY_ISA_VERSION
	.align		4
        /*0060*/ 	.byte	0x03, 0x5f
        /*0062*/ 	.short	0x0101


	//----- nvinfo : EIATTR_VRC_CTA_INIT_COUNT
	.align		4
        /*0064*/ 	.byte	0x02, 0x4a
	.zero		1
	.zero		1


	//----- nvinfo : EIATTR_EXIT_INSTR_OFFSETS
	.align		4
        /*0068*/ 	.byte	0x04, 0x1c
        /*006a*/ 	.short	(.L_137 - .L_136)


	//   ....[0]....
.L_136:
        /*006c*/ 	.word	0x00000040


	//   ....[1]....
        /*0070*/ 	.word	0x00000ab0


	//----- nvinfo : EIATTR_CBANK_PARAM_SIZE
	.align		4
.L_137:
        /*0074*/ 	.byte	0x03, 0x19
        /*0076*/ 	.short	0x0020


	//----- nvinfo : EIATTR_PARAM_CBANK
	.align		4
        /*0078*/ 	.byte	0x04, 0x0a
        /*007a*/ 	.short	(.L_139 - .L_138)
	.align		4
.L_138:
        /*007c*/ 	.word	index@(.nv.constant0._Z17compute_col_statsPfS_S_ii)
        /*0080*/ 	.short	0x0380
        /*0082*/ 	.short	0x0020


	//----- nvinfo : EIATTR_SW_WAR
	.align		4
.L_139:
        /*0084*/ 	.byte	0x04, 0x36
        /*0086*/ 	.short	(.L_141 - .L_140)
.L_140:
        /*0088*/ 	.word	0x00000008
.L_141:


//--------------------- .nv.info._Z17compute_row_statsPfS_S_ii --------------------------
	.section	.nv.info._Z17compute_row_statsPfS_S_ii,"",@"SHT_CUDA_INFO"
	.sectionflags	@""
	.align	4


	//----- nvinfo : EIATTR_CUDA_API_VERSION
	.align		4
        /*0000*/ 	.byte	0x04, 0x37
        /*0002*/ 	.short	(.L_143 - .L_142)
.L_142:
        /*0004*/ 	.word	0x00000082


	//----- nvinfo : EIATTR_KPARAM_INFO
	.align		4
.L_143:
        /*0008*/ 	.byte	0x04, 0x17
        /*000a*/ 	.short	(.L_145 - .L_144)
.L_144:
        /*000c*/ 	.word	0x00000000
        /*0010*/ 	.short	0x0004
        /*0012*/ 	.short	0x001c
        /*0014*/ 	.byte	0x00, 0xf0, 0x11, 0x00


	//----- nvinfo : EIATTR_KPARAM_INFO
	.align		4
.L_145:
        /*0018*/ 	.byte	0x04, 0x17
        /*001a*/ 	.short	(.L_147 - .L_146)
.L_146:
        /*001c*/ 	.word	0x00000000
        /*0020*/ 	.short	0x0003
        /*0022*/ 	.short	0x0018
        /*0024*/ 	.byte	0x00, 0xf0, 0x11, 0x00


	//----- nvinfo : EIATTR_KPARAM_INFO
	.align		4
.L_147:
        /*0028*/ 	.byte	0x04, 0x17
        /*002a*/ 	.short	(.L_149 - .L_148)
.L_148:
        /*002c*/ 	.word	0x00000000
        /*0030*/ 	.short	0x0002
        /*0032*/ 	.short	0x0010
        /*0034*/ 	.byte	0x00, 0xf5, 0x21, 0x00


	//----- nvinfo : EIATTR_KPARAM_INFO
	.align		4
.L_149:
        /*0038*/ 	.byte	0x04, 0x17
        /*003a*/ 	.short	(.L_151 - .L_150)
.L_150:
        /*003c*/ 	.word	0x00000000
        /*0040*/ 	.short	0x0001
        /*0042*/ 	.short	0x0008
        /*0044*/ 	.byte	0x00, 0xf5, 0x21, 0x00


	//----- nvinfo : EIATTR_KPARAM_INFO
	.align		4
.L_151:
        /*0048*/ 	.byte	0x04, 0x17
        /*004a*/ 	.short	(.L_153 - .L_152)
.L_152:
        /*004c*/ 	.word	0x00000000
        /*0050*/ 	.short	0x0000
        /*0052*/ 	.short	0x0000
        /*0054*/ 	.byte	0x00, 0xf5, 0x21, 0x00


	//----- nvinfo : EIATTR_SPARSE_MMA_MASK
	.align		4
.L_153:
        /*0058*/ 	.byte	0x03, 0x50
        /*005a*/ 	.short	0x0000


	//----- nvinfo : EIATTR_MAXREG_COUNT
	.align		4
        /*005c*/ 	.byte	0x03, 0x1b
        /*005e*/ 	.short	0x00ff


	//----- nvinfo : EIATTR_MERCURY_ISA_VERSION
	.align		4
        /*0060*/ 	.byte	0x03, 0x5f
        /*0062*/ 	.short	0x0101


	//----- nvinfo : EIATTR_VRC_CTA_INIT_COUNT
	.align		4
        /*0064*/ 	.byte	0x02, 0x4a
	.zero		1
	.zero		1


	//----- nvinfo : EIATTR_EXIT_INSTR_OFFSETS
	.align		4
        /*0068*/ 	.byte	0x04, 0x1c
        /*006a*/ 	.short	(.L_155 - .L_154)


	//   ....[0]....
.L_154:
        /*006c*/ 	.word	0x00000040


	//   ....[1]....
        /*0070*/ 	.word	0x00000a40


	//----- nvinfo : EIATTR_CBANK_PARAM_SIZE
	.align		4
.L_155:
        /*0074*/ 	.byte	0x03, 0x19
        /*0076*/ 	.short	0x0020


	//----- nvinfo : EIATTR_PARAM_CBANK
	.align		4
        /*0078*/ 	.byte	0x04, 0x0a
        /*007a*/ 	.short	(.L_157 - .L_156)
	.align		4
.L_156:
        /*007c*/ 	.word	index@(.nv.constant0._Z17compute_row_statsPfS_S_ii)
        /*0080*/ 	.short	0x0380
        /*0082*/ 	.short	0x0020


	//----- nvinfo : EIATTR_SW_WAR
	.align		4
.L_157:
        /*0084*/ 	.byte	0x04, 0x36
        /*0086*/ 	.short	(.L_159 - .L_158)
.L_158:
        /*0088*/ 	.word	0x00000008
.L_159:


//--------------------- .nv.callgraph             --------------------------
	.section	.nv.callgraph,"",@"SHT_CUDA_CALLGRAPH"
	.align	4
	.sectionentsize	8
	.align		4
        /*0000*/ 	.word	0x00000000
	.align		4
        /*0004*/ 	.word	0xffffffff
	.align		4
        /*0008*/ 	.word	0x00000000
	.align		4
        /*000c*/ 	.word	0xfffffffe
	.align		4
        /*0010*/ 	.word	0x00000000
	.align		4
        /*0014*/ 	.word	0xfffffffd
	.align		4
        /*0018*/ 	.word	0x00000000
	.align		4
        /*001c*/ 	.word	0xfffffffc


//--------------------- .text._Z20convert_int_to_floatPiPfii --------------------------
	.section	.text._Z20convert_int_to_floatPiPfii,"ax",@progbits
	.align	128
        .global         _Z20convert_int_to_floatPiPfii
        .type           _Z20convert_int_to_floatPiPfii,@function
        .size           _Z20convert_int_to_floatPiPfii,(.L_x_48 - _Z20convert_int_to_floatPiPfii)
        .other          _Z20convert_int_to_floatPiPfii,@"STO_CUDA_ENTRY STV_DEFAULT"
_Z20convert_int_to_floatPiPfii:
.text._Z20convert_int_to_floatPiPfii:
[----:B------:R-:W-:Y:S01]  /*0000*/  LDC R1, c[0x0][0x37c] ;  /* 0x0000df00ff017b82 */ /* 0x000fe20000000800 */
[----:B------:R-:W0:Y:S07]  /*0010*/  S2R R0, SR_TID.X ;  /* 0x0000000000007919 */ /* 0x000e2e0000002100 */
[----:B------:R-:W0:Y:S08]  /*0020*/  LDC.64 R6, c[0x0][0x390] ;  /* 0x0000e400ff067b82 */ /* 0x000e300000000a00 */
[----:B------:R-:W1:Y:S01]  /*0030*/  S2UR UR6, SR_CTAID.X ;  /* 0x00000000000679c3 */ /* 0x000e620000002500 */
[----:B0-----:R-:W-:-:S04]  /*0040*/  ISETP.GE.AND P0, PT, R0, R7, PT ;  /* 0x000000070000720c */ /* 0x001fc80003f06270 */
[----:B-1----:R-:W-:-:S13]  /*0050*/  ISETP.LE.OR P0, PT, R6, UR6, P0 ;  /* 0x0000000606007c0c */ /* 0x002fda0008703670 */
[----:B------:R-:W-:Y:S05]  /*0060*/  @P0 EXIT ;  /* 0x000000000000094d */ /* 0x000fea0003800000 */
[----:B------:R-:W0:Y:S01]  /*0070*/  LDC.64 R2, c[0x0][0x380] ;  /* 0x0000e000ff027b82 */ /* 0x000e220000000a00 */
[----:B------:R-:W1:Y:S01]  /*0080*/  LDCU.64 UR4, c[0x0][0x358] ;  /* 0x00006b00ff0477ac */ /* 0x000e620008000a00 */
[----:B------:R-:W-:-:S06]  /*0090*/  IMAD R7, R7, UR6, R0 ;  /* 0x0000000607077c24 */ /* 0x000fcc000f8e0200 */
[----:B------:R-:W2:Y:S01]  /*00a0*/  LDC.64 R4, c[0x0][0x388] ;  /* 0x0000e200ff047b82 */ /* 0x000ea20000000a00 */
[----:B0-----:R-:W-:-:S06]  /*00b0*/  IMAD.WIDE.U32 R2, R7, 0x4, R2 ;  /* 0x0000000407027825 */ /* 0x001fcc00078e0002 */
[----:B-1----:R-:W3:Y:S01]  /*00c0*/  LDG.E R2, desc[UR4][R2.64] ;  /* 0x0000000402027981 */ /* 0x002ee2000c1e1900 */
[----:B--2---:R-:W-:Y:S01]  /*00d0*/  IMAD.WIDE.U32 R4, R7, 0x4, R4 ;  /* 0x0000000407047825 */ /* 0x004fe200078e0004 */
[----:B---3--:R-:W-:-:S05]  /*00e0*/  I2FP.F32.S32 R7, R2 ;  /* 0x0000000200077245 */ /* 0x008fca0000201400 */
[----:B------:R-:W-:Y:S01]  /*00f0*/  STG.E desc[UR4][R4.64], R7 ;  /* 0x0000000704007986 */ /* 0x000fe2000c101904 */
[----:B------:R-:W-:Y:S05]  /*0100*/  EXIT ;  /* 0x000000000000794d */ /* 0x000fea0003800000 */
.L_x_0:
[----:B------:R-:W-:-:S00]  /*0110*/  BRA `(.L_x_0) ;  /* 0xfffffffc00fc7947 */ /* 0x000fc0000383ffff */
[----:B------:R-:W-:-:S00]  /*0120*/  NOP ;  /* 0x0000000000007918 */ /* 0x000fc00000000000 */
        /* <DEDUP_REMOVED lines=13> */
.L_x_48:


//--------------------- .text._Z12round_to_intPfPiii --------------------------
	.section	.text._Z12round_to_intPfPiii,"ax",@progbits
	.align	128
        .global         _Z12round_to_intPfPiii
        .type           _Z12round_to_intPfPiii,@function
        .size           _Z12round_to_intPfPiii,(.L_x_49 - _Z12round_to_intPfPiii)
        .other          _Z12round_to_intPfPiii,@"STO_CUDA_ENTRY STV_DEFAULT"
_Z12round_to_intPfPiii:
.text._Z12round_to_intPfPiii:
        /* <DEDUP_REMOVED lines=9> */
[----:B------:R-:W-:Y:S02]  /*0090*/  IMAD R7, R7, UR6, R0 ;  /* 0x0000000607077c24 */ /* 0x000fe4000f8e0200 */
[----:B------:R-:W-:-:S04]  /*00a0*/  HFMA2 R9, -RZ, RZ, 1.75, 0 ;  /* 0x3f000000ff097431 */ /* 0x000fc800000001ff */
[----:B------:R-:W2:Y:S01]  /*00b0*/  LDC.64 R4, c[0x0][0x388] ;  /* 0x0000e200ff047b82 */ /* 0x000ea20000000a00 */
[----:B0-----:R-:W-:-:S06]  /*00c0*/  IMAD.WIDE.U32 R2, R7, 0x4, R2 ;  /* 0x0000000407027825 */ /* 0x001fcc00078e0002 */
[----:B-1----:R-:W3:Y:S01]  /*00d0*/  LDG.E R2, desc[UR4][R2.64] ;  /* 0x0000000402027981 */ /* 0x002ee2000c1e1900 */
[----:B--2---:R-:W-:Y:S01]  /*00e0*/  IMAD.WIDE.U32 R4, R7, 0x4, R4 ;  /* 0x0000000407047825 */ /* 0x004fe200078e0004 */
[----:B---3--:R-:W-:-:S05]  /*00f0*/  LOP3.LUT R9, R9, 0x80000000, R2, 0xb8, !PT ;  /* 0x8000000009097812 */ /* 0x008fca00078eb802 */
[----:B------:R-:W-:-:S06]  /*0100*/  FADD.RZ R9, R2, R9 ;  /* 0x0000000902097221 */ /* 0x000fcc000000c000 */
[----:B------:R-:W0:Y:S02]  /*0110*/  F2I.TRUNC.NTZ R9, R9 ;  /* 0x0000000900097305 */ /* 0x000e24000020f100 */
[----:B0-----:R-:W-:-:S05]  /*0120*/  VIMNMX.RELU R7, PT, PT, R9, 0xff, PT ;  /* 0x000000ff09077848 */ /* 0x001fca0003fe1100 */
[----:B------:R-:W-:Y:S01]  /*0130*/  STG.E desc[UR4][R4.64], R7 ;  /* 0x0000000704007986 */ /* 0x000fe2000c101904 */
[----:B------:R-:W-:Y:S05]  /*0140*/  EXIT ;  /* 0x000000000000794d */ /* 0x000fea0003800000 */
.L_x_1:
        /* <DEDUP_REMOVED lines=11> */
.L_x_49:


//--------------------- .text._Z10scale_colsPfS_S_S_S_ii --------------------------
	.section	.text._Z10scale_colsPfS_S_S_S_ii,"ax",@progbits
	.align	128
        .global         _Z10scale_colsPfS_S_S_S_ii
        .type           _Z10scale_colsPfS_S_S_S_ii,@function
        .size           _Z10scale_colsPfS_S_S_S_ii,(.L_x_45 - _Z10scale_colsPfS_S_S_S_ii)
        .other          _Z10scale_colsPfS_S_S_S_ii,@"STO_CUDA_ENTRY STV_DEFAULT"
_Z10scale_colsPfS_S_S_S_ii:
.text._Z10scale_colsPfS_S_S_S_ii:
[----:B------:R-:W-:Y:S01]  /*0000*/  LDC R1, c[0x0][0x37c] ;  /* 0x0000df00ff017b82 */ /* 0x000fe20000000800 */
[----:B------:R-:W0:Y:S01]  /*0010*/  S2R R2, SR_CTAID.X ;  /* 0x0000000000027919 */ /* 0x000e220000002500 */
[----:B------:R-:W0:Y:S01]  /*0020*/  LDCU.64 UR4, c[0x0][0x3a8] ;  /* 0x00007500ff0477ac */ /* 0x000e220008000a00 */
[----:B------:R-:W1:Y:S01]  /*0030*/  S2R R5, SR_TID.X ;  /* 0x0000000000057919 */ /* 0x000e620000002100 */
[----:B0-----:R-:W-:-:S04]  /*0040*/  ISETP.GE.AND P0, PT, R2, UR5, PT ;  /* 0x0000000502007c0c */ /* 0x001fc8000bf06270 */
[----:B-1----:R-:W-:-:S13]  /*0050*/  ISETP.GE.OR P0, PT, R5, UR4, P0 ;  /* 0x0000000405007c0c */ /* 0x002fda0008706670 */
[----:B------:R-:W-:Y:S05]  /*0060*/  @P0 EXIT ;  /* 0x000000000000094d */ /* 0x000fea0003800000 */
[----:B------:R-:W0:Y:S01]  /*0070*/  LDC.64 R6, c[0x0][0x388] ;  /* 0x0000e200ff067b82 */ /* 0x000e220000000a00 */
[----:B------:R-:W1:Y:S01]  /*0080*/  LDCU.64 UR4, c[0x0][0x358] ;  /* 0x00006b00ff0477ac */ /* 0x000e620008000a00 */
[----:B0-----:R-:W-:-:S05]  /*0090*/  IMAD.WIDE.U32 R6, R2, 0x4, R6 ;  /* 0x0000000402067825 */ /* 0x001fca00078e0006 */
[----:B-1----:R-:W2:Y:S01]  /*00a0*/  LDG.E R3, desc[UR4][R6.64] ;  /* 0x0000000406037981 */ /* 0x002ea2000c1e1900 */
[----:B------:R-:W-:Y:S01]  /*00b0*/  IMAD.MOV.U32 R4, RZ, RZ, 0x3f800000 ;  /* 0x3f800000ff047424 */ /* 0x000fe200078e00ff */
[----:B--2---:R-:W-:-:S13]  /*00c0*/  FSETP.GT.AND P0, PT, R3, RZ, PT ;  /* 0x000000ff0300720b */ /* 0x004fda0003f04000 */
[----:B------:R-:W-:Y:S05]  /*00d0*/  @!P0 BRA `(.L_x_2) ;  /* 0x0000000000388947 */ /* 0x000fea0003800000 */
[----:B------:R-:W0:Y:S02]  /*00e0*/  LDC.64 R6, c[0x0][0x390] ;  /* 0x0000e400ff067b82 */ /* 0x000e240000000a00 */
[----:B0-----:R-:W-:-:S05]  /*00f0*/  IMAD.WIDE.U32 R6, R2, 0x4, R6 ;  /* 0x0000000402067825 */ /* 0x001fca00078e0006 */
[----:B------:R-:W2:Y:S01]  /*0100*/  LDG.E R0, desc[UR4][R6.64] ;  /* 0x0000000406007981 */ /* 0x000ea2000c1e1900 */
[----:B------:R-:W0:Y:S02]  /*0110*/  MUFU.RCP R4, R3 ;  /* 0x0000000300047308 */ /* 0x000e240000001000 */
[----:B0-----:R-:W-:-:S04]  /*0120*/  FFMA R9, -R3, R4, 1 ;  /* 0x3f80000003097423 */ /* 0x001fc80000000104 */
[----:B------:R-:W-:Y:S02]  /*0130*/  FFMA R9, R4, R9, R4 ;  /* 0x0000000904097223 */ /* 0x000fe40000000004 */
[----:B--2---:R-:W0:Y:S02]  /*0140*/  FCHK P0, R0, R3 ;  /* 0x0000000300007302 */ /* 0x004e240000000000 */
[----:B------:R-:W-:-:S04]  /*0150*/  FFMA R4, R0, R9, RZ ;  /* 0x0000000900047223 */ /* 0x000fc800000000ff */
[----:B------:R-:W-:-:S04]  /*0160*/  FFMA R8, -R3, R4, R0 ;  /* 0x0000000403087223 */ /* 0x000fc80000000100 */
[----:B------:R-:W-:Y:S01]  /*0170*/  FFMA R4, R9, R8, R4 ;  /* 0x0000000809047223 */ /* 0x000fe20000000004 */
[----:B0-----:R-:W-:Y:S06]  /*0180*/  @!P0 BRA `(.L_x_2) ;  /* 0x00000000000c8947 */ /* 0x001fec0003800000 */
[----:B------:R-:W-:-:S07]  /*0190*/  MOV R6, 0x1b0 ;  /* 0x000001b000067802 */ /* 0x000fce0000000f00 */
[----:B------:R-:W-:Y:S05]  /*01a0*/  CALL.REL.NOINC `($__internal_1_$__cuda_sm3x_div_rn_noftz_f32_slowpath) ;  /* 0x00000004000c7944 */ /* 0x000fea0003c00000 */
[----:B------:R-:W-:-:S07]  /*01b0*/  IMAD.MOV.U32 R4, RZ, RZ, R0 ;  /* 0x000000ffff047224 */ /* 0x000fce00078e0000 */
.L_x_2:
[----:B------:R-:W0:Y:S02]  /*01c0*/  LDC.64 R6, c[0x0][0x398] ;  /* 0x0000e600ff067b82 */ /* 0x000e240000000a00 */
[----:B0-----:R-:W-:-:S05]  /*01d0*/  IMAD.WIDE.U32 R6, R2, 0x4, R6 ;  /* 0x0000000402067825 */ /* 0x001fca00078e0006 */
[----:B------:R-:W2:Y:S01]  /*01e0*/  LDG.E R3, desc[UR4][R6.64] ;  /* 0x0000000406037981 */ /* 0x000ea2000c1e1900 */
        /* <DEDUP_REMOVED lines=16> */
[----:B------:R-:W-:-:S07]  /*02f0*/  MOV R8, R0 ;  /* 0x0000000000087202 */ /* 0x000fce0000000f00 */
.L_x_4:
[----:B------:R-:W-:Y:S01]  /*0300*/  VIADD R0, R8, 0xf3000000 ;  /* 0xf300000008007836 */ /* 0x000fe20000000000 */
[----:B------:R0:W1:Y:S04]  /*0310*/  MUFU.RSQ R3, R8 ;  /* 0x0000000800037308 */ /* 0x0000680000001400 */
[----:B------:R-:W-:-:S13]  /*0320*/  ISETP.GT.U32.AND P0, PT, R0, 0x727fffff, PT ;  /* 0x727fffff0000780c */ /* 0x000fda0003f04070 */
[----:B01----:R-:W-:Y:S05]  /*0330*/  @!P0 BRA `(.L_x_5) ;  /* 0x0000000000148947 */ /* 0x003fea0003800000 */
[----:B------:R-:W-:Y:S01]  /*0340*/  IMAD.MOV.U32 R0, RZ, RZ, R8 ;  /* 0x000000ffff007224 */ /* 0x000fe200078e0008 */
[----:B------:R-:W-:-:S07]  /*0350*/  MOV R8, 0x370 ;  /* 0x0000037000087802 */ /* 0x000fce0000000f00 */
[----:B------:R-:W-:Y:S05]  /*0360*/  CALL.REL.NOINC `($__internal_0_$__cuda_sm20_sqrt_rn_f32_slowpath) ;  /* 0x0000000000407944 */ /* 0x000fea0003c00000 */
[----:B------:R-:W-:Y:S01]  /*0370*/  IMAD.MOV.U32 R9, RZ, RZ, R3 ;  /* 0x000000ffff097224 */ /* 0x000fe200078e0003 */
[----:B------:R-:W-:Y:S06]  /*0380*/  BRA `(.L_x_3) ;  /* 0x0000000000107947 */ /* 0x000fec0003800000 */
.L_x_5:
[C---:B------:R-:W-:Y:S01]  /*0390*/  FMUL.FTZ R9, R3.reuse, R8 ;  /* 0x0000000803097220 */ /* 0x040fe20000410000 */
[----:B------:R-:W-:-:S03]  /*03a0*/  FMUL.FTZ R0, R3, 0.5 ;  /* 0x3f00000003007820 */ /* 0x000fc60000410000 */
[----:B------:R-:W-:-:S04]  /*03b0*/  FFMA R8, -R9, R9, R8 ;  /* 0x0000000909087223 */ /* 0x000fc80000000108 */
[----:B------:R-:W-:-:S07]  /*03c0*/  FFMA R9, R8, R0, R9 ;  /* 0x0000000008097223 */ /* 0x000fce0000000009 */
.L_x_3:
[----:B------:R-:W0:Y:S01]  /*03d0*/  LDC.64 R6, c[0x0][0x380] ;  /* 0x0000e000ff067b82 */ /* 0x000e220000000a00 */
[----:B------:R-:W1:Y:S02]  /*03e0*/  LDCU UR6, c[0x0][0x3ac] ;  /* 0x00007580ff0677ac */ /* 0x000e640008000800 */
[----:B-1----:R-:W-:-:S04]  /*03f0*/  IMAD R3, R5, UR6, R2 ;  /* 0x0000000605037c24 */ /* 0x002fc8000f8e0202 */
[----:B0-----:R-:W-:-:S05]  /*0400*/  IMAD.WIDE.U32 R2, R3, 0x4, R6 ;  /* 0x0000000403027825 */ /* 0x001fca00078e0006 */
[----:B------:R-:W2:Y:S01]  /*0410*/  LDG.E R5, desc[UR4][R2.64] ;  /* 0x0000000402057981 */ /* 0x000ea2000c1e1900 */
[----:B------:R-:W-:-:S04]  /*0420*/  FADD R4, R9, R4 ;  /* 0x0000000409047221 */ /* 0x000fc80000000000 */
[----:B------:R-:W-:-:S04]  /*0430*/  FMUL R4, R4, 0.5 ;  /* 0x3f00000004047820 */ /* 0x000fc80000400000 */
[----:B--2---:R-:W-:-:S05]  /*0440*/  FMUL R5, R4, R5 ;  /* 0x0000000504057220 */ /* 0x004fca0000400000 */
[----:B------:R-:W-:Y:S01]  /*0450*/  STG.E desc[UR4][R2.64], R5 ;  /* 0x0000000502007986 */ /* 0x000fe2000c101904 */
[----:B------:R-:W-:Y:S05]  /*0460*/  EXIT ;  /* 0x000000000000794d */ /* 0x000fea0003800000 */
        .weak           $__internal_0_$__cuda_sm20_sqrt_rn_f32_slowpath
        .type           $__internal_0_$__cuda_sm20_sqrt_rn_f32_slowpath,@function
        .size           $__internal_0_$__cuda_sm20_sqrt_rn_f32_slowpath,($__internal_1_$__cuda_sm3x_div_rn_noftz_f32_slowpath - $__internal_0_$__cuda_sm20_sqrt_rn_f32_slowpath)
$__internal_0_$__cuda_sm20_sqrt_rn_f32_slowpath:
[----:B------:R-:W-:-:S13]  /*0470*/  LOP3.LUT P0, RZ, R0, 0x7fffffff, RZ, 0xc0, !PT ;  /* 0x7fffffff00ff7812 */ /* 0x000fda000780c0ff */
[----:B------:R-:W-:Y:S01]  /*0480*/  @!P0 MOV R3, R0 ;  /* 0x0000000000038202 */ /* 0x000fe20000000f00 */
[----:B------:R-:W-:Y:S06]  /*0490*/  @!P0 BRA `(.L_x_6) ;  /* 0x0000000000448947 */ /* 0x000fec0003800000 */
[----:B------:R-:W-:-:S13]  /*04a0*/  FSETP.GEU.FTZ.AND P0, PT, R0, RZ, PT ;  /* 0x000000ff0000720b */ /* 0x000fda0003f1e000 */
[----:B------:R-:W-:Y:S01]  /*04b0*/  @!P0 IMAD.MOV.U32 R3, RZ, RZ, 0x7fffffff ;  /* 0x7fffffffff038424 */ /* 0x000fe200078e00ff */
[----:B------:R-:W-:Y:S06]  /*04c0*/  @!P0 BRA `(.L_x_6) ;  /* 0x0000000000388947 */ /* 0x000fec0003800000 */
[----:B------:R-:W-:-:S13]  /*04d0*/  FSETP.GTU.FTZ.AND P0, PT, |R0|, +INF , PT ;  /* 0x7f8000000000780b */ /* 0x000fda0003f1c200 */
[----:B------:R-:W-:Y:S01]  /*04e0*/  @P0 FADD.FTZ R3, R0, 1 ;  /* 0x3f80000000030421 */ /* 0x000fe20000010000 */
[----:B------:R-:W-:Y:S06]  /*04f0*/  @P0 BRA `(.L_x_6) ;  /* 0x00000000002c0947 */ /* 0x000fec0003800000 */
[----:B------:R-:W-:-:S13]  /*0500*/  FSETP.NEU.FTZ.AND P0, PT, |R0|, +INF , PT ;  /* 0x7f8000000000780b */ /* 0x000fda0003f1d200 */
[----:B------:R-:W-:Y:S01]  /*0510*/  @!P0 IMAD.MOV.U32 R3, RZ, RZ, R0 ;  /* 0x000000ffff038224 */ /* 0x000fe200078e0000 */
[----:B------:R-:W-:Y:S06]  /*0520*/  @!P0 BRA `(.L_x_6) ;  /* 0x0000000000208947 */ /* 0x000fec0003800000 */
[----:B------:R-:W-:-:S04]  /*0530*/  FFMA R0, R0, 1.84467440737095516160e+19, RZ ;  /* 0x5f80000000007823 */ /* 0x000fc800000000ff */
[----:B------:R-:W0:Y:S02]  /*0540*/  MUFU.RSQ R3, R0 ;  /* 0x0000000000037308 */ /* 0x000e240000001400 */
[----:B0-----:R-:W-:Y:S01]  /*0550*/  FMUL.FTZ R7, R0, R3 ;  /* 0x0000000300077220 */ /* 0x001fe20000410000 */
[----:B------:R-:W-:-:S03]  /*0560*/  FMUL.FTZ R3, R3, 0.5 ;  /* 0x3f00000003037820 */ /* 0x000fc60000410000 */
[----:B------:R-:W-:-:S04]  /*0570*/  FADD.FTZ R6, -R7, -RZ ;  /* 0x800000ff07067221 */ /* 0x000fc80000010100 */
[----:B------:R-:W-:-:S04]  /*0580*/  FFMA R6, R7, R6, R0 ;  /* 0x0000000607067223 */ /* 0x000fc80000000000 */
[----:B------:R-:W-:-:S04]  /*0590*/  FFMA R3, R6, R3, R7 ;  /* 0x0000000306037223 */ /* 0x000fc80000000007 */
[----:B------:R-:W-:-:S07]  /*05a0*/  FMUL.FTZ R3, R3, 2.3283064365386962891e-10 ;  /* 0x2f80000003037820 */ /* 0x000fce0000410000 */
.L_x_6:
[----:B------:R-:W-:Y:S02]  /*05b0*/  HFMA2 R7, -RZ, RZ, 0, 0 ;  /* 0x00000000ff077431 */ /* 0x000fe400000001ff */
[----:B------:R-:W-:-:S04]  /*05c0*/  IMAD.MOV.U32 R6, RZ, RZ, R8 ;  /* 0x000000ffff067224 */ /* 0x000fc800078e0008 */
[----:B------:R-:W-:Y:S05]  /*05d0*/  RET.REL.NODEC R6 `(_Z10scale_colsPfS_S_S_S_ii) ;  /* 0xfffffff806887950 */ /* 0x000fea0003c3ffff */
        .weak           $__internal_1_$__cuda_sm3x_div_rn_noftz_f32_slowpath
        .type           $__internal_1_$__cuda_sm3x_div_rn_noftz_f32_slowpath,@function
        .size           $__internal_1_$__cuda_sm3x_div_rn_noftz_f32_slowpath,(.L_x_45 - $__internal_1_$__cuda_sm3x_div_rn_noftz_f32_slowpath)
$__internal_1_$__cuda_sm3x_div_rn_noftz_f32_slowpath:
[----:B------:R-:W-:Y:S02]  /*05e0*/  SHF.R.U32.HI R8, RZ, 0x17, R3 ;  /* 0x00000017ff087819 */ /* 0x000fe40000011603 */
[----:B------:R-:W-:Y:S02]  /*05f0*/  SHF.R.U32.HI R7, RZ, 0x17, R0 ;  /* 0x00000017ff077819 */ /* 0x000fe40000011600 */
[----:B------:R-:W-:Y:S02]  /*0600*/  LOP3.LUT R12, R8, 0xff, RZ, 0xc0, !PT ;  /* 0x000000ff080c7812 */ /* 0x000fe400078ec0ff */
[----:B------:R-:W-:-:S03]  /*0610*/  LOP3.LUT R10, R7, 0xff, RZ, 0xc0, !PT ;  /* 0x000000ff070a7812 */ /* 0x000fc600078ec0ff */
[----:B------:R-:W-:Y:S02]  /*0620*/  VIADD R9, R12, 0xffffffff ;  /* 0xffffffff0c097836 */ /* 0x000fe40000000000 */
[----:B------:R-:W-:-:S03]  /*0630*/  VIADD R8, R10, 0xffffffff ;  /* 0xffffffff0a087836 */ /* 0x000fc60000000000 */
[----:B------:R-:W-:-:S04]  /*0640*/  ISETP.GT.U32.AND P0, PT, R9, 0xfd, PT ;  /* 0x000000fd0900780c */ /* 0x000fc80003f04070 */
[----:B------:R-:W-:-:S13]  /*0650*/  ISETP.GT.U32.OR P0, PT, R8, 0xfd, P0 ;  /* 0x000000fd0800780c */ /* 0x000fda0000704470 */
[----:B------:R-:W-:Y:S01]  /*0660*/  @!P0 MOV R7, RZ ;  /* 0x000000ff00078202 */ /* 0x000fe20000000f00 */
[----:B------:R-:W-:Y:S06]  /*0670*/  @!P0 BRA `(.L_x_7) ;  /* 0x00000000005c8947 */ /* 0x000fec0003800000 */
[----:B------:R-:W-:Y:S02]  /*0680*/  FSETP.GTU.FTZ.AND P0, PT, |R0|, +INF , PT ;  /* 0x7f8000000000780b */ /* 0x000fe40003f1c200 */
[----:B------:R-:W-:-:S04]  /*0690*/  FSETP.GTU.FTZ.AND P1, PT, |R3|, +INF , PT ;  /* 0x7f8000000300780b */ /* 0x000fc80003f3c200 */
[----:B------:R-:W-:-:S13]  /*06a0*/  PLOP3.LUT P0, PT, P0, P1, PT, 0xf8, 0x8f ;  /* 0x00000000008f781c */ /* 0x000fda0000703f70 */
[----:B------:R-:W-:Y:S05]  /*06b0*/  @P0 BRA `(.L_x_8) ;  /* 0x0000000400440947 */ /* 0x000fea0003800000 */
[----:B------:R-:W-:-:S13]  /*06c0*/  LOP3.LUT P0, RZ, R3, 0x7fffffff, R0, 0xc8, !PT ;  /* 0x7fffffff03ff7812 */ /* 0x000fda000780c800 */
[----:B------:R-:W-:Y:S05]  /*06d0*/  @!P0 BRA `(.L_x_9) ;  /* 0x0000000400348947 */ /* 0x000fea0003800000 */
[C---:B------:R-:W-:Y:S02]  /*06e0*/  FSETP.NEU.FTZ.AND P2, PT, |R0|.reuse, +INF , PT ;  /* 0x7f8000000000780b */ /* 0x040fe40003f5d200 */
[----:B------:R-:W-:Y:S02]  /*06f0*/  FSETP.NEU.FTZ.AND P1, PT, |R3|, +INF , PT ;  /* 0x7f8000000300780b */ /* 0x000fe40003f3d200 */
[----:B------:R-:W-:-:S11]  /*0700*/  FSETP.NEU.FTZ.AND P0, PT, |R0|, +INF , PT ;  /* 0x7f8000000000780b */ /* 0x000fd60003f1d200 */
[----:B------:R-:W-:Y:S05]  /*0710*/  @!P1 BRA !P2, `(.L_x_9) ;  /* 0x0000000400249947 */ /* 0x000fea0005000000 */
[----:B------:R-:W-:-:S04]  /*0720*/  LOP3.LUT P2, RZ, R0, 0x7fffffff, RZ, 0xc0, !PT ;  /* 0x7fffffff00ff7812 */ /* 0x000fc8000784c0ff */
[----:B------:R-:W-:-:S13]  /*0730*/  PLOP3.LUT P1, PT, P1, P2, PT, 0x2f, 0xf2 ;  /* 0x0000000000f2781c */ /* 0x000fda0000f24577 */
[----:B------:R-:W-:Y:S05]  /*0740*/  @P1 BRA `(.L_x_10) ;  /* 0x0000000400101947 */ /* 0x000fea0003800000 */
[----:B------:R-:W-:-:S04]  /*0750*/  LOP3.LUT P1, RZ, R3, 0x7fffffff, RZ, 0xc0, !PT ;  /* 0x7fffffff03ff7812 */ /* 0x000fc8000782c0ff */
[----:B------:R-:W-:-:S13]  /*0760*/  PLOP3.LUT P0, PT, P0, P1, PT, 0x2f, 0xf2 ;  /* 0x0000000000f2781c */ /* 0x000fda0000702577 */
[----:B------:R-:W-:Y:S05]  /*0770*/  @P0 BRA `(.L_x_11) ;  /* 0x0000000000f80947 */ /* 0x000fea0003800000 */
[----:B------:R-:W-:Y:S02]  /*0780*/  ISETP.GE.AND P0, PT, R8, RZ, PT ;  /* 0x000000ff0800720c */ /* 0x000fe40003f06270 */
[----:B------:R-:W-:-:S11]  /*0790*/  ISETP.GE.AND P1, PT, R9, RZ, PT ;  /* 0x000000ff0900720c */ /* 0x000fd60003f26270 */
[----:B------:R-:W-:Y:S02]  /*07a0*/  @P0 IMAD.MOV.U32 R7, RZ, RZ, RZ ;  /* 0x000000ffff070224 */ /* 0x000fe400078e00ff */
[----:B------:R-:W-:Y:S01]  /*07b0*/  @!P0 FFMA R0, R0, 1.84467440737095516160e+19, RZ ;  /* 0x5f80000000008823 */ /* 0x000fe200000000ff */
[----:B------:R-:W-:Y:S02]  /*07c0*/  @!P0 IMAD.MOV.U32 R7, RZ, RZ, -0x40 ;  /* 0xffffffc0ff078424 */ /* 0x000fe400078e00ff */
[----:B------:R-:W-:-:S03]  /*07d0*/  @!P1 FFMA R3, R3, 1.84467440737095516160e+19, RZ ;  /* 0x5f80000003039823 */ /* 0x000fc600000000ff */
[----:B------:R-:W-:-:S07]  /*07e0*/  @!P1 IADD3 R7, PT, PT, R7, 0x40, RZ ;  /* 0x0000004007079810 */ /* 0x000fce0007ffe0ff */
.L_x_7:
[----:B------:R-:W-:-:S05]  /*07f0*/  LEA R8, R12, 0xc0800000, 0x17 ;  /* 0xc08000000c087811 */ /* 0x000fca00078eb8ff */
[----:B------:R-:W-:Y:S02]  /*0800*/  IMAD.IADD R8, R3, 0x1, -R8 ;  /* 0x0000000103087824 */ /* 0x000fe400078e0a08 */
[----:B------:R-:W-:Y:S02]  /*0810*/  VIADD R3, R10, 0xffffff81 ;  /* 0xffffff810a037836 */ /* 0x000fe40000000000 */
[----:B------:R0:W1:Y:S01]  /*0820*/  MUFU.RCP R9, R8 ;  /* 0x0000000800097308 */ /* 0x0000620000001000 */
[----:B------:R-:W-:Y:S01]  /*0830*/  FADD.FTZ R11, -R8, -RZ ;  /* 0x800000ff080b7221 */ /* 0x000fe20000010100 */
[C---:B------:R-:W-:Y:S01]  /*0840*/  IMAD R0, R3.reuse, -0x800000, R0 ;  /* 0xff80000003007824 */ /* 0x040fe200078e0200 */
[----:B0-----:R-:W-:-:S04]  /*0850*/  IADD3 R8, PT, PT, R3, 0x7f, -R12 ;  /* 0x0000007f03087810 */ /* 0x001fc80007ffe80c */
[----:B------:R-:W-:Y:S01]  /*0860*/  IADD3 R8, PT, PT, R8, R7, RZ ;  /* 0x0000000708087210 */ /* 0x000fe20007ffe0ff */
[----:B-1----:R-:W-:-:S04]  /*0870*/  FFMA R10, R9, R11, 1 ;  /* 0x3f800000090a7423 */ /* 0x002fc8000000000b */
[----:B------:R-:W-:-:S04]  /*0880*/  FFMA R14, R9, R10, R9 ;  /* 0x0000000a090e7223 */ /* 0x000fc80000000009 */
[----:B------:R-:W-:-:S04]  /*0890*/  FFMA R9, R0, R14, RZ ;  /* 0x0000000e00097223 */ /* 0x000fc800000000ff */
[----:B------:R-:W-:-:S04]  /*08a0*/  FFMA R10, R11, R9, R0 ;  /* 0x000000090b0a7223 */ /* 0x000fc80000000000 */
[----:B------:R-:W-:-:S04]  /*08b0*/  FFMA R9, R14, R10, R9 ;  /* 0x0000000a0e097223 */ /* 0x000fc80000000009 */
[----:B------:R-:W-:-:S04]  /*08c0*/  FFMA R10, R11, R9, R0 ;  /* 0x000000090b0a7223 */ /* 0x000fc80000000000 */
[----:B------:R-:W-:-:S05]  /*08d0*/  FFMA R0, R14, R10, R9 ;  /* 0x0000000a0e007223 */ /* 0x000fca0000000009 */
[----:B------:R-:W-:-:S04]  /*08e0*/  SHF.R.U32.HI R3, RZ, 0x17, R0 ;  /* 0x00000017ff037819 */ /* 0x000fc80000011600 */
[----:B------:R-:W-:-:S05]  /*08f0*/  LOP3.LUT R3, R3, 0xff, RZ, 0xc0, !PT ;  /* 0x000000ff03037812 */ /* 0x000fca00078ec0ff */
[----:B------:R-:W-:-:S04]  /*0900*/  IMAD.IADD R11, R3, 0x1, R8 ;  /* 0x00000001030b7824 */ /* 0x000fc800078e0208 */
[----:B------:R-:W-:-:S05]  /*0910*/  VIADD R3, R11, 0xffffffff ;  /* 0xffffffff0b037836 */ /* 0x000fca0000000000 */
[----:B------:R-:W-:-:S13]  /*0920*/  ISETP.GE.U32.AND P0, PT, R3, 0xfe, PT ;  /* 0x000000fe0300780c */ /* 0x000fda0003f06070 */
[----:B------:R-:W-:Y:S05]  /*0930*/  @!P0 BRA `(.L_x_12) ;  /* 0x0000000000808947 */ /* 0x000fea0003800000 */
[----:B------:R-:W-:-:S13]  /*0940*/  ISETP.GT.AND P0, PT, R11, 0xfe, PT ;  /* 0x000000fe0b00780c */ /* 0x000fda0003f04270 */
[----:B------:R-:W-:Y:S05]  /*0950*/  @P0 BRA `(.L_x_13) ;  /* 0x00000000006c0947 */ /* 0x000fea0003800000 */
[----:B------:R-:W-:-:S13]  /*0960*/  ISETP.GE.AND P0, PT, R11, 0x1, PT ;  /* 0x000000010b00780c */ /* 0x000fda0003f06270 */
[----:B------:R-:W-:Y:S05]  /*0970*/  @P0 BRA `(.L_x_14) ;  /* 0x0000000000980947 */ /* 0x000fea0003800000 */
[----:B------:R-:W-:Y:S02]  /*0980*/  ISETP.GE.AND P0, PT, R11, -0x18, PT ;  /* 0xffffffe80b00780c */ /* 0x000fe40003f06270 */
[----:B------:R-:W-:-:S11]  /*0990*/  LOP3.LUT R0, R0, 0x80000000, RZ, 0xc0, !PT ;  /* 0x8000000000007812 */ /* 0x000fd600078ec0ff */
[----:B------:R-:W-:Y:S05]  /*09a0*/  @!P0 BRA `(.L_x_14) ;  /* 0x00000000008c8947 */ /* 0x000fea0003800000 */
[CCC-:B------:R-:W-:Y:S01]  /*09b0*/  FFMA.RZ R3, R14.reuse, R10.reuse, R9.reuse ;  /* 0x0000000a0e037223 */ /* 0x1c0fe2000000c009 */
[CCC-:B------:R-:W-:Y:S01]  /*09c0*/  FFMA.RM R8, R14.reuse, R10.reuse, R9.reuse ;  /* 0x0000000a0e087223 */ /* 0x1c0fe20000004009 */
[C---:B------:R-:W-:Y:S02]  /*09d0*/  ISETP.NE.AND P2, PT, R11.reuse, RZ, PT ;  /* 0x000000ff0b00720c */ /* 0x040fe40003f45270 */
[----:B------:R-:W-:Y:S02]  /*09e0*/  ISETP.NE.AND P1, PT, R11, RZ, PT ;  /* 0x000000ff0b00720c */ /* 0x000fe40003f25270 */
[----:B------:R-:W-:Y:S01]  /*09f0*/  LOP3.LUT R7, R3, 0x7fffff, RZ, 0xc0, !PT ;  /* 0x007fffff03077812 */ /* 0x000fe200078ec0ff */
[----:B------:R-:W-:Y:S01]  /*0a00*/  FFMA.RP R3, R14, R10, R9 ;  /* 0x0000000a0e037223 */ /* 0x000fe20000008009 */
[----:B------:R-:W-:Y:S01]  /*0a10*/  IADD3 R10, PT, PT, R11, 0x20, RZ ;  /* 0x000000200b0a7810 */ /* 0x000fe20007ffe0ff */
[----:B------:R-:W-:Y:S01]  /*0a20*/  IMAD.MOV R9, RZ, RZ, -R11 ;  /* 0x000000ffff097224 */ /* 0x000fe200078e0a0b */
[----:B------:R-:W-:-:S02]  /*0a30*/  LOP3.LUT R7, R7, 0x800000, RZ, 0xfc, !PT ;  /* 0x0080000007077812 */ /* 0x000fc400078efcff */
[----:B------:R-:W-:Y:S02]  /*0a40*/  FSETP.NEU.FTZ.AND P0, PT, R3, R8, PT ;  /* 0x000000080300720b */ /* 0x000fe40003f1d000 */
[----:B------:R-:W-:Y:S02]  /*0a50*/  SHF.L.U32 R10, R7, R10, RZ ;  /* 0x0000000a070a7219 */ /* 0x000fe400000006ff */
[----:B------:R-:W-:Y:S02]  /*0a60*/  SEL R8, R9, RZ, P2 ;  /* 0x000000ff09087207 */ /* 0x000fe40001000000 */
[----:B------:R-:W-:Y:S02]  /*0a70*/  ISETP.NE.AND P1, PT, R10, RZ, P1 ;  /* 0x000000ff0a00720c */ /* 0x000fe40000f25270 */
[----:B------:R-:W-:Y:S02]  /*0a80*/  SHF.R.U32.HI R8, RZ, R8, R7 ;  /* 0x00000008ff087219 */ /* 0x000fe40000011607 */
[----:B------:R-:W-:-:S02]  /*0a90*/  PLOP3.LUT P0, PT, P0, P1, PT, 0xf8, 0x8f ;  /* 0x00000000008f781c */ /* 0x000fc40000703f70 */
[----:B------:R-:W-:Y:S02]  /*0aa0*/  SHF.R.U32.HI R10, RZ, 0x1, R8 ;  /* 0x00000001ff0a7819 */ /* 0x000fe40000011608 */
[----:B------:R-:W-:-:S04]  /*0ab0*/  SEL R3, RZ, 0x1, !P0 ;  /* 0x00000001ff037807 */ /* 0x000fc80004000000 */
[----:B------:R-:W-:-:S04]  /*0ac0*/  LOP3.LUT R3, R3, 0x1, R10, 0xf8, !PT ;  /* 0x0000000103037812 */ /* 0x000fc800078ef80a */
[----:B------:R-:W-:-:S05]  /*0ad0*/  LOP3.LUT R3, R3, R8, RZ, 0xc0, !PT ;  /* 0x0000000803037212 */ /* 0x000fca00078ec0ff */
[----:B------:R-:W-:-:S05]  /*0ae0*/  IMAD.IADD R3, R10, 0x1, R3 ;  /* 0x000000010a037824 */ /* 0x000fca00078e0203 */
[----:B------:R-:W-:Y:S01]  /*0af0*/  LOP3.LUT R0, R3, R0, RZ, 0xfc, !PT ;  /* 0x0000000003007212 */ /* 0x000fe200078efcff */
[----:B------:R-:W-:Y:S06]  /*0b00*/  BRA `(.L_x_14) ;  /* 0x0000000000347947 */ /* 0x000fec0003800000 */
.L_x_13:
[----:B------:R-:W-:-:S04]  /*0b10*/  LOP3.LUT R0, R0, 0x80000000, RZ, 0xc0, !PT ;  /* 0x8000000000007812 */ /* 0x000fc800078ec0ff */
[----:B------:R-:W-:Y:S01]  /*0b20*/  LOP3.LUT R0, R0, 0x7f800000, RZ, 0xfc, !PT ;  /* 0x7f80000000007812 */ /* 0x000fe200078efcff */
[----:B------:R-:W-:Y:S06]  /*0b30*/  BRA `(.L_x_14) ;  /* 0x0000000000287947 */ /* 0x000fec0003800000 */
.L_x_12:
[----:B------:R-:W-:Y:S01]  /*0b40*/  LEA R0, R8, R0, 0x17 ;  /* 0x0000000008007211 */ /* 0x000fe200078eb8ff */
[----:B------:R-:W-:Y:S06]  /*0b50*/  BRA `(.L_x_14) ;  /* 0x0000000000207947 */ /* 0x000fec0003800000 */
.L_x_11:
[----:B------:R-:W-:-:S04]  /*0b60*/  LOP3.LUT R0, R3, 0x80000000, R0, 0x48, !PT ;  /* 0x8000000003007812 */ /* 0x000fc800078e4800 */
[----:B------:R-:W-:Y:S01]  /*0b70*/  LOP3.LUT R0, R0, 0x7f800000, RZ, 0xfc, !PT ;  /* 0x7f80000000007812 */ /* 0x000fe200078efcff */
[----:B------:R-:W-:Y:S06]  /*0b80*/  BRA `(.L_x_14) ;  /* 0x0000000000147947 */ /* 0x000fec0003800000 */
.L_x_10:
[----:B------:R-:W-:Y:S01]  /*0b90*/  LOP3.LUT R0, R3, 0x80000000, R0, 0x48, !PT ;  /* 0x8000000003007812 */ /* 0x000fe200078e4800 */
[----:B------:R-:W-:Y:S06]  /*0ba0*/  BRA `(.L_x_14) ;  /* 0x00000000000c7947 */ /* 0x000fec0003800000 */
.L_x_9:
[----:B------:R-:W0:Y:S01]  /*0bb0*/  MUFU.RSQ R0, -QNAN ;  /* 0xffc0000000007908 */ /* 0x000e220000001400 */
[----:B------:R-:W-:Y:S05]  /*0bc0*/  BRA `(.L_x_14) ;  /* 0x0000000000047947 */ /* 0x000fea0003800000 */
.L_x_8:
[----:B------:R-:W-:-:S07]  /*0bd0*/  FADD.FTZ R0, R0, R3 ;  /* 0x0000000300007221 */ /* 0x000fce0000010000 */
.L_x_14:
[----:B------:R-:W-:-:S04]  /*0be0*/  IMAD.MOV.U32 R7, RZ, RZ, 0x0 ;  /* 0x00000000ff077424 */ /* 0x000fc800078e00ff */
[----:B0-----:R-:W-:Y:S05]  /*0bf0*/  RET.REL.NODEC R6 `(_Z10scale_colsPfS_S_S_S_ii) ;  /* 0xfffffff406007950 */ /* 0x001fea0003c3ffff */
.L_x_15:
        /* <DEDUP_REMOVED lines=16> */
.L_x_45:


//--------------------- .text._Z10scale_rowsPfS_S_S_S_ii --------------------------
	.section	.text._Z10scale_rowsPfS_S_S_S_ii,"ax",@progbits
	.align	128
        .global         _Z10scale_rowsPfS_S_S_S_ii
        .type           _Z10scale_rowsPfS_S_S_S_ii,@function
        .size           _Z10scale_rowsPfS_S_S_S_ii,(.L_x_47 - _Z10scale_rowsPfS_S_S_S_ii)
        .other          _Z10scale_rowsPfS_S_S_S_ii,@"STO_CUDA_ENTRY STV_DEFAULT"
_Z10scale_rowsPfS_S_S_S_ii:
.text._Z10scale_rowsPfS_S_S_S_ii:
[----:B------:R-:W-:Y:S01]  /*0000*/  LDC R1, c[0x0][0x37c] ;  /* 0x0000df00ff017b82 */ /* 0x000fe20000000800 */
[----:B------:R-:W0:Y:S01]  /*0010*/  S2R R2, SR_TID.X ;  /* 0x0000000000027919 */ /* 0x000e220000002100 */
[----:B------:R-:W0:Y:S01]  /*0020*/  LDCU.64 UR4, c[0x0][0x3a8] ;  /* 0x00007500ff0477ac */ /* 0x000e220008000a00 */
[----:B------:R-:W1:Y:S01]  /*0030*/  S2R R5, SR_CTAID.X ;  /* 0x0000000000057919 */ /* 0x000e620000002500 */
        /* <DEDUP_REMOVED lines=22> */
[----:B------:R-:W-:Y:S05]  /*01a0*/  CALL.REL.NOINC `($__internal_3_$__cuda_sm3x_div_rn_noftz_f32_slowpath) ;  /* 0x00000004000c7944 */ /* 0x000fea0003c00000 */
[----:B------:R-:W-:-:S07]  /*01b0*/  IMAD.MOV.U32 R4, RZ, RZ, R0 ;  /* 0x000000ffff047224 */ /* 0x000fce00078e0000 */
.L_x_16:
        /* <DEDUP_REMOVED lines=19> */
[----:B------:R-:W-:-:S07]  /*02f0*/  MOV R8, R0 ;  /* 0x0000000000087202 */ /* 0x000fce0000000f00 */
.L_x_18:
[----:B------:R-:W-:Y:S01]  /*0300*/  VIADD R0, R8, 0xf3000000 ;  /* 0xf300000008007836 */ /* 0x000fe20000000000 */
[----:B------:R0:W1:Y:S04]  /*0310*/  MUFU.RSQ R3, R8 ;  /* 0x0000000800037308 */ /* 0x0000680000001400 */
[----:B------:R-:W-:-:S13]  /*0320*/  ISETP.GT.U32.AND P0, PT, R0, 0x727fffff, PT ;  /* 0x727fffff0000780c */ /* 0x000fda0003f04070 */
[----:B01----:R-:W-:Y:S05]  /*0330*/  @!P0 BRA `(.L_x_19) ;  /* 0x0000000000148947 */ /* 0x003fea0003800000 */
[----:B------:R-:W-:Y:S01]  /*0340*/  IMAD.MOV.U32 R0, RZ, RZ, R8 ;  /* 0x000000ffff007224 */ /* 0x000fe200078e0008 */
[----:B------:R-:W-:-:S07]  /*0350*/  MOV R8, 0x370 ;  /* 0x0000037000087802 */ /* 0x000fce0000000f00 */
[----:B------:R-:W-:Y:S05]  /*0360*/  CALL.REL.NOINC `($__internal_2_$__cuda_sm20_sqrt_rn_f32_slowpath) ;  /* 0x0000000000407944 */ /* 0x000fea0003c00000 */
[----:B------:R-:W-:Y:S01]  /*0370*/  IMAD.MOV.U32 R9, RZ, RZ, R3 ;  /* 0x000000ffff097224 */ /* 0x000fe200078e0003 */
[----:B------:R-:W-:Y:S06]  /*0380*/  BRA `(.L_x_17) ;  /* 0x0000000000107947 */ /* 0x000fec0003800000 */
.L_x_19:
[C---:B------:R-:W-:Y:S01]  /*0390*/  FMUL.FTZ R9, R3.reuse, R8 ;  /* 0x0000000803097220 */ /* 0x040fe20000410000 */
[----:B------:R-:W-:-:S03]  /*03a0*/  FMUL.FTZ R0, R3, 0.5 ;  /* 0x3f00000003007820 */ /* 0x000fc60000410000 */
[----:B------:R-:W-:-:S04]  /*03b0*/  FFMA R8, -R9, R9, R8 ;  /* 0x0000000909087223 */ /* 0x000fc80000000108 */
[----:B------:R-:W-:-:S07]  /*03c0*/  FFMA R9, R8, R0, R9 ;  /* 0x0000000008097223 */ /* 0x000fce0000000009 */
.L_x_17:
        /* <DEDUP_REMOVED lines=10> */
        .weak           $__internal_2_$__cuda_sm20_sqrt_rn_f32_slowpath
        .type           $__internal_2_$__cuda_sm20_sqrt_rn_f32_slowpath,@function
        .size           $__internal_2_$__cuda_sm20_sqrt_rn_f32_slowpath,($__internal_3_$__cuda_sm3x_div_rn_noftz_f32_slowpath - $__internal_2_$__cuda_sm20_sqrt_rn_f32_slowpath)
$__internal_2_$__cuda_sm20_sqrt_rn_f32_slowpath:
        /* <DEDUP_REMOVED lines=20> */
.L_x_20:
[----:B------:R-:W-:Y:S02]  /*05b0*/  HFMA2 R7, -RZ, RZ, 0, 0 ;  /* 0x00000000ff077431 */ /* 0x000fe400000001ff */
[----:B------:R-:W-:-:S04]  /*05c0*/  IMAD.MOV.U32 R6, RZ, RZ, R8 ;  /* 0x000000ffff067224 */ /* 0x000fc800078e0008 */
[----:B------:R-:W-:Y:S05]  /*05d0*/  RET.REL.NODEC R6 `(_Z10scale_rowsPfS_S_S_S_ii) ;  /* 0xfffffff806887950 */ /* 0x000fea0003c3ffff */
        .weak           $__internal_3_$__cuda_sm3x_div_rn_noftz_f32_slowpath
        .type           $__internal_3_$__cuda_sm3x_div_rn_noftz_f32_slowpath,@function
        .size           $__internal_3_$__cuda_sm3x_div_rn_noftz_f32_slowpath,(.L_x_47 - $__internal_3_$__cuda_sm3x_div_rn_noftz_f32_slowpath)
$__internal_3_$__cuda_sm3x_div_rn_noftz_f32_slowpath:
        /* <DEDUP_REMOVED lines=33> */
.L_x_21:
        /* <DEDUP_REMOVED lines=50> */
.L_x_27:
[----:B------:R-:W-:-:S04]  /*0b10*/  LOP3.LUT R0, R0, 0x80000000, RZ, 0xc0, !PT ;  /* 0x8000000000007812 */ /* 0x000fc800078ec0ff */
[----:B------:R-:W-:Y:S01]  /*0b20*/  LOP3.LUT R0, R0, 0x7f800000, RZ, 0xfc, !PT ;  /* 0x7f80000000007812 */ /* 0x000fe200078efcff */
[----:B------:R-:W-:Y:S06]  /*0b30*/  BRA `(.L_x_28) ;  /* 0x0000000000287947 */ /* 0x000fec0003800000 */
.L_x_26:
[----:B------:R-:W-:Y:S01]  /*0b40*/  LEA R0, R8, R0, 0x17 ;  /* 0x0000000008007211 */ /* 0x000fe200078eb8ff */
[----:B------:R-:W-:Y:S06]  /*0b50*/  BRA `(.L_x_28) ;  /* 0x0000000000207947 */ /* 0x000fec0003800000 */
.L_x_25:
[----:B------:R-:W-:-:S04]  /*0b60*/  LOP3.LUT R0, R3, 0x80000000, R0, 0x48, !PT ;  /* 0x8000000003007812 */ /* 0x000fc800078e4800 */
[----:B------:R-:W-:Y:S01]  /*0b70*/  LOP3.LUT R0, R0, 0x7f800000, RZ, 0xfc, !PT ;  /* 0x7f80000000007812 */ /* 0x000fe200078efcff */
[----:B------:R-:W-:Y:S06]  /*0b80*/  BRA `(.L_x_28) ;  /* 0x0000000000147947 */ /* 0x000fec0003800000 */
.L_x_24:
[----:B------:R-:W-:Y:S01]  /*0b90*/  LOP3.LUT R0, R3, 0x80000000, R0, 0x48, !PT ;  /* 0x8000000003007812 */ /* 0x000fe200078e4800 */
[----:B------:R-:W-:Y:S06]  /*0ba0*/  BRA `(.L_x_28) ;  /* 0x00000000000c7947 */ /* 0x000fec0003800000 */
.L_x_23:
[----:B------:R-:W0:Y:S01]  /*0bb0*/  MUFU.RSQ R0, -QNAN ;  /* 0xffc0000000007908 */ /* 0x000e220000001400 */
[----:B------:R-:W-:Y:S05]  /*0bc0*/  BRA `(.L_x_28) ;  /* 0x0000000000047947 */ /* 0x000fea0003800000 */
.L_x_22:
[----:B------:R-:W-:-:S07]  /*0bd0*/  FADD.FTZ R0, R0, R3 ;  /* 0x0000000300007221 */ /* 0x000fce0000010000 */
.L_x_28:
[----:B------:R-:W-:-:S04]  /*0be0*/  IMAD.MOV.U32 R7, RZ, RZ, 0x0 ;  /* 0x00000000ff077424 */ /* 0x000fc800078e00ff */
[----:B0-----:R-:W-:Y:S05]  /*0bf0*/  RET.REL.NODEC R6 `(_Z10scale_rowsPfS_S_S_S_ii) ;  /* 0xfffffff406007950 */ /* 0x001fea0003c3ffff */
.L_x_29:
        /* <DEDUP_REMOVED lines=16> */
.L_x_47:


//--------------------- .text._Z17compute_col_statsPfS_S_ii --------------------------
	.section	.text._Z17compute_col_statsPfS_S_ii,"ax",@progbits
	.align	128
        .global         _Z17compute_col_statsPfS_S_ii
        .type           _Z17compute_col_statsPfS_S_ii,@function
        .size           _Z17compute_col_statsPfS_S_ii,(.L_x_52 - _Z17compute_col_statsPfS_S_ii)
        .other          _Z17compute_col_statsPfS_S_ii,@"STO_CUDA_ENTRY STV_DEFAULT"
_Z17compute_col_statsPfS_S_ii:
.text._Z17compute_col_statsPfS_S_ii:
[----:B------:R-:W-:Y:S01]  /*0000*/  LDC R1, c[0x0][0x37c] ;  /* 0x0000df00ff017b82 */ /* 0x000fe20000000800 */
[----:B------:R-:W0:Y:S07]  /*0010*/  S2R R0, SR_CTAID.X ;  /* 0x0000000000007919 */ /* 0x000e2e0000002500 */
[----:B------:R-:W0:Y:S02]  /*0020*/  LDC R3, c[0x0][0x39c] ;  /* 0x0000e700ff037b82 */ /* 0x000e240000000800 */
[----:B0-----:R-:W-:-:S13]  /*0030*/  ISETP.GE.AND P0, PT, R0, R3, PT ;  /* 0x000000030000720c */ /* 0x001fda0003f06270 */
[----:B------:R-:W-:Y:S05]  /*0040*/  @P0 EXIT ;  /* 0x000000000000094d */ /* 0x000fea0003800000 */
[----:B------:R-:W0:Y:S01]  /*0050*/  LDC R2, c[0x0][0x398] ;  /* 0x0000e600ff027b82 */ /* 0x000e220000000800 */
[----:B------:R-:W1:Y:S01]  /*0060*/  LDCU.64 UR4, c[0x0][0x358] ;  /* 0x00006b00ff0477ac */ /* 0x000e620008000a00 */
[----:B------:R-:W-:Y:S02]  /*0070*/  CS2R R8, SRZ ;  /* 0x0000000000087805 */ /* 0x000fe4000001ff00 */
[----:B0-----:R-:W-:-:S13]  /*0080*/  ISETP.GE.AND P0, PT, R2, 0x1, PT ;  /* 0x000000010200780c */ /* 0x001fda0003f06270 */
[----:B-1----:R-:W-:Y:S05]  /*0090*/  @!P0 BRA `(.L_x_30) ;  /* 0x00000008006c8947 */ /* 0x002fea0003800000 */
[C---:B------:R-:W-:Y:S01]  /*00a0*/  ISETP.GE.U32.AND P1, PT, R2.reuse, 0x10, PT ;  /* 0x000000100200780c */ /* 0x040fe20003f26070 */
[----:B------:R-:W-:Y:S01]  /*00b0*/  HFMA2 R7, -RZ, RZ, 0, 0 ;  /* 0x00000000ff077431 */ /* 0x000fe200000001ff */
[----:B------:R-:W-:Y:S02]  /*00c0*/  LOP3.LUT R5, R2, 0xf, RZ, 0xc0, !PT ;  /* 0x0000000f02057812 */ /* 0x000fe400078ec0ff */
[----:B------:R-:W-:Y:S02]  /*00d0*/  CS2R R8, SRZ ;  /* 0x0000000000087805 */ /* 0x000fe4000001ff00 */
[----:B------:R-:W-:-:S07]  /*00e0*/  ISETP.NE.AND P0, PT, R5, RZ, PT ;  /* 0x000000ff0500720c */ /* 0x000fce0003f05270 */
[----:B------:R-:W-:Y:S06]  /*00f0*/  @!P1 BRA `(.L_x_31) ;  /* 0x0000000400249947 */ /* 0x000fec0003800000 */
[----:B------:R-:W-:Y:S02]  /*0100*/  LOP3.LUT R7, R2, 0x7ffffff0, RZ, 0xc0, !PT ;  /* 0x7ffffff002077812 */ /* 0x000fe400078ec0ff */
[----:B------:R-:W-:Y:S02]  /*0110*/  MOV R8, RZ ;  /* 0x000000ff00087202 */ /* 0x000fe40000000f00 */
[----:B------:R-:W-:Y:S02]  /*0120*/  MOV R6, R0 ;  /* 0x0000000000067202 */ /* 0x000fe40000000f00 */
[----:B------:R-:W-:-:S07]  /*0130*/  IADD3 R4, PT, PT, -R7, RZ, RZ ;  /* 0x000000ff07047210 */ /* 0x000fce0007ffe1ff */
.L_x_32:
[----:B------:R-:W0:Y:S02]  /*0140*/  LDC.64 R24, c[0x0][0x380] ;  /* 0x0000e000ff187b82 */ /* 0x000e240000000a00 */
[----:B0-----:R-:W-:-:S05]  /*0150*/  IMAD.WIDE R24, R6, 0x4, R24 ;  /* 0x0000000406187825 */ /* 0x001fca00078e0218 */
[----:B------:R-:W2:Y:S01]  /*0160*/  LDG.E R11, desc[UR4][R24.64] ;  /* 0x00000004180b7981 */ /* 0x000ea2000c1e1900 */
[----:B------:R-:W-:-:S05]  /*0170*/  IMAD.WIDE R14, R3, 0x4, R24 ;  /* 0x00000004030e7825 */ /* 0x000fca00078e0218 */
[----:B------:R0:W3:Y:S01]  /*0180*/  LDG.E R10, desc[UR4][R14.64] ;  /* 0x000000040e0a7981 */ /* 0x0000e2000c1e1900 */
[----:B------:R-:W-:-:S04]  /*0190*/  IMAD.WIDE R18, R3, 0x4, R14 ;  /* 0x0000000403127825 */ /* 0x000fc800078e020e */
[C---:B------:R-:W-:Y:S02]  /*01a0*/  IMAD.WIDE R16, R3.reuse, 0x4, R18 ;  /* 0x0000000403107825 */ /* 0x040fe400078e0212 */
[----:B------:R-:W4:Y:S02]  /*01b0*/  LDG.E R18, desc[UR4][R18.64] ;  /* 0x0000000412127981 */ /* 0x000f24000c1e1900 */
[C---:B------:R-:W-:Y:S02]  /*01c0*/  IMAD.WIDE R12, R3.reuse, 0x4, R16 ;  /* 0x00000004030c7825 */ /* 0x040fe400078e0210 */
[----:B------:R1:W5:Y:S04]  /*01d0*/  LDG.E R29, desc[UR4][R16.64] ;  /* 0x00000004101d7981 */ /* 0x000368000c1e1900 */
[----:B------:R1:W5:Y:S01]  /*01e0*/  LDG.E R28, desc[UR4][R12.64] ;  /* 0x000000040c1c7981 */ /* 0x000362000c1e1900 */
[----:B------:R-:W-:-:S04]  /*01f0*/  IMAD.WIDE R26, R3, 0x4, R12 ;  /* 0x00000004031a7825 */ /* 0x000fc800078e020c */
[C---:B------:R-:W-:Y:S02]  /*0200*/  IMAD.WIDE R22, R3.reuse, 0x4, R26 ;  /* 0x0000000403167825 */ /* 0x040fe400078e021a */
[----:B------:R-:W5:Y:S02]  /*0210*/  LDG.E R27, desc[UR4][R26.64] ;  /* 0x000000041a1b7981 */ /* 0x000f64000c1e1900 */
[----:B------:R-:W-:-:S05]  /*0220*/  IMAD.WIDE R20, R3, 0x4, R22 ;  /* 0x0000000403147825 */ /* 0x000fca00078e0216 */
[----:B------:R-:W5:Y:S01]  /*0230*/  LDG.E R25, desc[UR4][R20.64] ;  /* 0x0000000414197981 */ /* 0x000f62000c1e1900 */
[----:B0-----:R-:W-:-:S03]  /*0240*/  IMAD.WIDE R14, R3, 0x4, R20 ;  /* 0x00000004030e7825 */ /* 0x001fc600078e0214 */
[----:B------:R-:W5:Y:S01]  /*0250*/  LDG.E R26, desc[UR4][R22.64] ;  /* 0x00000004161a7981 */ /* 0x000f62000c1e1900 */
[----:B-1----:R-:W-:-:S03]  /*0260*/  IMAD.WIDE R16, R3, 0x4, R14 ;  /* 0x0000000403107825 */ /* 0x002fc600078e020e */
[----:B------:R0:W5:Y:S04]  /*0270*/  LDG.E R24, desc[UR4][R14.64] ;  /* 0x000000040e187981 */ /* 0x000168000c1e1900 */
[----:B------:R1:W5:Y:S01]  /*0280*/  LDG.E R19, desc[UR4][R16.64] ;  /* 0x0000000410137981 */ /* 0x000362000c1e1900 */
[----:B------:R-:W-:-:S04]  /*0290*/  IMAD.WIDE R12, R3, 0x4, R16 ;  /* 0x00000004030c7825 */ /* 0x000fc800078e0210 */
[C---:B0-----:R-:W-:Y:S02]  /*02a0*/  IMAD.WIDE R14, R3.reuse, 0x4, R12 ;  /* 0x00000004030e7825 */ /* 0x041fe400078e020c */
[----:B------:R-:W5:Y:S02]  /*02b0*/  LDG.E R12, desc[UR4][R12.64] ;  /* 0x000000040c0c7981 */ /* 0x000f64000c1e1900 */
[C---:B-1----:R-:W-:Y:S02]  /*02c0*/  IMAD.WIDE R16, R3.reuse, 0x4, R14 ;  /* 0x0000000403107825 */ /* 0x042fe400078e020e */
[----:B------:R-:W5:Y:S02]  /*02d0*/  LDG.E R14, desc[UR4][R14.64] ;  /* 0x000000040e0e7981 */ /* 0x000f64000c1e1900 */
[C---:B------:R-:W-:Y:S02]  /*02e0*/  IMAD.WIDE R20, R3.reuse, 0x4, R16 ;  /* 0x0000000403147825 */ /* 0x040fe400078e0210 */
[----:B------:R-:W5:Y:S02]  /*02f0*/  LDG.E R16, desc[UR4][R16.64] ;  /* 0x0000000410107981 */ /* 0x000f64000c1e1900 */
[----:B------:R-:W-:-:S02]  /*0300*/  IMAD.WIDE R22, R3, 0x4, R20 ;  /* 0x0000000403167825 */ /* 0x000fc400078e0214 */
[----:B------:R-:W5:Y:S04]  /*0310*/  LDG.E R20, desc[UR4][R20.64] ;  /* 0x0000000414147981 */ /* 0x000f68000c1e1900 */
[----:B------:R0:W5:Y:S02]  /*0320*/  LDG.E R13, desc[UR4][R22.64] ;  /* 0x00000004160d7981 */ /* 0x000164000c1e1900 */
[----:B0-----:R-:W-:-:S06]  /*0330*/  IMAD.WIDE R22, R3, 0x4, R22 ;  /* 0x0000000403167825 */ /* 0x001fcc00078e0216 */
[----:B------:R-:W5:Y:S01]  /*0340*/  LDG.E R22, desc[UR4][R22.64] ;  /* 0x0000000416167981 */ /* 0x000f62000c1e1900 */
[----:B------:R-:W-:-:S04]  /*0350*/  IADD3 R4, PT, PT, R4, 0x10, RZ ;  /* 0x0000001004047810 */ /* 0x000fc80007ffe0ff */
[----:B------:R-:W-:Y:S02]  /*0360*/  ISETP.NE.AND P1, PT, R4, RZ, PT ;  /* 0x000000ff0400720c */ /* 0x000fe40003f25270 */
[----:B------:R-:W-:Y:S01]  /*0370*/  LEA R6, R3, R6, 0x4 ;  /* 0x0000000603067211 */ /* 0x000fe200078e20ff */
[C---:B--2---:R-:W-:Y:S01]  /*0380*/  FADD R9, R11.reuse, R9 ;  /* 0x000000090b097221 */ /* 0x044fe20000000000 */
[----:B------:R-:W-:-:S03]  /*0390*/  FFMA R11, R11, R11, R8 ;  /* 0x0000000b0b0b7223 */ /* 0x000fc60000000008 */
[----:B---3--:R-:W-:Y:S01]  /*03a0*/  FADD R9, R9, R10 ;  /* 0x0000000a09097221 */ /* 0x008fe20000000000 */
[----:B------:R-:W-:-:S03]  /*03b0*/  FFMA R11, R10, R10, R11 ;  /* 0x0000000a0a0b7223 */ /* 0x000fc6000000000b */
[----:B----4-:R-:W-:Y:S01]  /*03c0*/  FADD R8, R9, R18 ;  /* 0x0000001209087221 */ /* 0x010fe20000000000 */
[----:B------:R-:W-:-:S03]  /*03d0*/  FFMA R18, R18, R18, R11 ;  /* 0x0000001212127223 */ /* 0x000fc6000000000b */
[----:B-----5:R-:W-:Y:S01]  /*03e0*/  FADD R9, R8, R29 ;  /* 0x0000001d08097221 */ /* 0x020fe20000000000 */
[----:B------:R-:W-:-:S03]  /*03f0*/  FFMA R29, R29, R29, R18 ;  /* 0x0000001d1d1d7223 */ /* 0x000fc60000000012 */
[----:B------:R-:W-:Y:S01]  /*0400*/  FADD R8, R9, R28 ;  /* 0x0000001c09087221 */ /* 0x000fe20000000000 */
        /* <DEDUP_REMOVED lines=22> */
[----:B------:R-:W-:Y:S01]  /*0570*/  FFMA R8, R22, R22, R13 ;  /* 0x0000001616087223 */ /* 0x000fe2000000000d */
[----:B------:R-:W-:Y:S06]  /*0580*/  @P1 BRA `(.L_x_32) ;  /* 0xfffffff800ec1947 */ /* 0x000fec000383ffff */
.L_x_31:
[----:B------:R-:W-:Y:S05]  /*0590*/  @!P0 BRA `(.L_x_30) ;  /* 0x00000004002c8947 */ /* 0x000fea0003800000 */
[----:B------:R-:W-:Y:S02]  /*05a0*/  ISETP.GE.U32.AND P0, PT, R5, 0x8, PT ;  /* 0x000000080500780c */ /* 0x000fe40003f06070 */
[----:B------:R-:W-:-:S04]  /*05b0*/  LOP3.LUT R22, R2, 0x7, RZ, 0xc0, !PT ;  /* 0x0000000702167812 */ /* 0x000fc800078ec0ff */
[----:B------:R-:W-:-:S07]  /*05c0*/  ISETP.NE.AND P1, PT, R22, RZ, PT ;  /* 0x000000ff1600720c */ /* 0x000fce0003f25270 */
[----:B------:R-:W-:Y:S06]  /*05d0*/  @!P0 BRA `(.L_x_33) ;  /* 0x00000000008c8947 */ /* 0x000fec0003800000 */
[----:B------:R-:W0:Y:S01]  /*05e0*/  LDC.64 R20, c[0x0][0x380] ;  /* 0x0000e000ff147b82 */ /* 0x000e220000000a00 */
[----:B------:R-:W-:-:S04]  /*05f0*/  IMAD R5, R7, R3, R0 ;  /* 0x0000000307057224 */ /* 0x000fc800078e0200 */
[----:B0-----:R-:W-:-:S05]  /*0600*/  IMAD.WIDE R20, R5, 0x4, R20 ;  /* 0x0000000405147825 */ /* 0x001fca00078e0214 */
[----:B------:R-:W2:Y:S01]  /*0610*/  LDG.E R19, desc[UR4][R20.64] ;  /* 0x0000000414137981 */ /* 0x000ea2000c1e1900 */
[----:B------:R-:W-:-:S05]  /*0620*/  IMAD.WIDE R24, R3, 0x4, R20 ;  /* 0x0000000403187825 */ /* 0x000fca00078e0214 */
[----:B------:R-:W3:Y:S01]  /*0630*/  LDG.E R18, desc[UR4][R24.64] ;  /* 0x0000000418127981 */ /* 0x000ee2000c1e1900 */
[----:B------:R-:W-:-:S05]  /*0640*/  IMAD.WIDE R26, R3, 0x4, R24 ;  /* 0x00000004031a7825 */ /* 0x000fca00078e0218 */
[----:B------:R-:W4:Y:S01]  /*0650*/  LDG.E R6, desc[UR4][R26.64] ;  /* 0x000000041a067981 */ /* 0x000f22000c1e1900 */
[----:B------:R-:W-:-:S04]  /*0660*/  IMAD.WIDE R14, R3, 0x4, R26 ;  /* 0x00000004030e7825 */ /* 0x000fc800078e021a */
[C---:B------:R-:W-:Y:S02]  /*0670*/  IMAD.WIDE R16, R3.reuse, 0x4, R14 ;  /* 0x0000000403107825 */ /* 0x040fe400078e020e */
[----:B------:R-:W5:Y:S02]  /*0680*/  LDG.E R14, desc[UR4][R14.64] ;  /* 0x000000040e0e7981 */ /* 0x000f64000c1e1900 */
[C---:B------:R-:W-:Y:S02]  /*0690*/  IMAD.WIDE R4, R3.reuse, 0x4, R16 ;  /* 0x0000000403047825 */ /* 0x040fe400078e0210 */
[----:B------:R-:W5:Y:S02]  /*06a0*/  LDG.E R16, desc[UR4][R16.64] ;  /* 0x0000000410107981 */ /* 0x000f64000c1e1900 */
[C---:B------:R-:W-:Y:S02]  /*06b0*/  IMAD.WIDE R10, R3.reuse, 0x4, R4 ;  /* 0x00000004030a7825 */ /* 0x040fe400078e0204 */
[----:B------:R-:W5:Y:S02]  /*06c0*/  LDG.E R4, desc[UR4][R4.64] ;  /* 0x0000000404047981 */ /* 0x000f64000c1e1900 */
[----:B------:R-:W-:-:S02]  /*06d0*/  IMAD.WIDE R12, R3, 0x4, R10 ;  /* 0x00000004030c7825 */ /* 0x000fc400078e020a */
[----:B------:R-:W5:Y:S04]  /*06e0*/  LDG.E R10, desc[UR4][R10.64] ;  /* 0x000000040a0a7981 */ /* 0x000f68000c1e1900 */
[----:B------:R-:W5:Y:S01]  /*06f0*/  LDG.E R12, desc[UR4][R12.64] ;  /* 0x000000040c0c7981 */ /* 0x000f62000c1e1900 */
[----:B------:R-:W-:Y:S01]  /*0700*/  IADD3 R7, PT, PT, R7, 0x8, RZ ;  /* 0x0000000807077810 */ /* 0x000fe20007ffe0ff */
[----:B--2---:R-:W-:Y:S01]  /*0710*/  FADD R9, R9, R19 ;  /* 0x0000001309097221 */ /* 0x004fe20000000000 */
        /* <DEDUP_REMOVED lines=14> */
[----:B------:R-:W-:-:S07]  /*0800*/  FFMA R8, R12, R12, R19 ;  /* 0x0000000c0c087223 */ /* 0x000fce0000000013 */
.L_x_33:
[----:B------:R-:W-:Y:S05]  /*0810*/  @!P1 BRA `(.L_x_30) ;  /* 0x00000000008c9947 */ /* 0x000fea0003800000 */
[----:B------:R-:W-:Y:S02]  /*0820*/  ISETP.GE.U32.AND P0, PT, R22, 0x4, PT ;  /* 0x000000041600780c */ /* 0x000fe40003f06070 */
[----:B------:R-:W-:-:S04]  /*0830*/  LOP3.LUT R2, R2, 0x3, RZ, 0xc0, !PT ;  /* 0x0000000302027812 */ /* 0x000fc800078ec0ff */
[----:B------:R-:W-:-:S07]  /*0840*/  ISETP.NE.AND P1, PT, R2, RZ, PT ;  /* 0x000000ff0200720c */ /* 0x000fce0003f25270 */
[----:B------:R-:W-:Y:S06]  /*0850*/  @!P0 BRA `(.L_x_34) ;  /* 0x00000000004c8947 */ /* 0x000fec0003800000 */
[----:B------:R-:W0:Y:S01]  /*0860*/  LDC.64 R4, c[0x0][0x380] ;  /* 0x0000e000ff047b82 */ /* 0x000e220000000a00 */
[----:B------:R-:W-:-:S04]  /*0870*/  IMAD R11, R7, R3, R0 ;  /* 0x00000003070b7224 */ /* 0x000fc800078e0200 */
[----:B0-----:R-:W-:-:S04]  /*0880*/  IMAD.WIDE R4, R11, 0x4, R4 ;  /* 0x000000040b047825 */ /* 0x001fc800078e0204 */
[C---:B------:R-:W-:Y:S02]  /*0890*/  IMAD.WIDE R10, R3.reuse, 0x4, R4 ;  /* 0x00000004030a7825 */ /* 0x040fe400078e0204 */
[----:B------:R-:W2:Y:S02]  /*08a0*/  LDG.E R5, desc[UR4][R4.64] ;  /* 0x0000000404057981 */ /* 0x000ea4000c1e1900 */
[C---:B------:R-:W-:Y:S02]  /*08b0*/  IMAD.WIDE R12, R3.reuse, 0x4, R10 ;  /* 0x00000004030c7825 */ /* 0x040fe400078e020a */
[----:B------:R-:W3:Y:S02]  /*08c0*/  LDG.E R11, desc[UR4][R10.64] ;  /* 0x000000040a0b7981 */ /* 0x000ee4000c1e1900 */
[----:B------:R-:W-:Y:S02]  /*08d0*/  IMAD.WIDE R14, R3, 0x4, R12 ;  /* 0x00000004030e7825 */ /* 0x000fe400078e020c */
[----:B------:R-:W4:Y:S04]  /*08e0*/  LDG.E R13, desc[UR4][R12.64] ;  /* 0x000000040c0d7981 */ /* 0x000f28000c1e1900 */
        /* <DEDUP_REMOVED lines=9> */
[----:B------:R-:W-:-:S07]  /*0980*/  FFMA R8, R15, R15, R8 ;  /* 0x0000000f0f087223 */ /* 0x000fce0000000008 */
.L_x_34:
[----:B------:R-:W-:Y:S05]  /*0990*/  @!P1 BRA `(.L_x_30) ;  /* 0x00000000002c9947 */ /* 0x000fea0003800000 */
[----:B------:R-:W0:Y:S01]  /*09a0*/  LDC.64 R10, c[0x0][0x380] ;  /* 0x0000e000ff0a7b82 */ /* 0x000e220000000a00 */
[----:B------:R-:W-:Y:S01]  /*09b0*/  IMAD R7, R7, R3, R0 ;  /* 0x0000000307077224 */ /* 0x000fe200078e0200 */
[----:B------:R-:W-:-:S07]  /*09c0*/  IADD3 R2, PT, PT, -R2, RZ, RZ ;  /* 0x000000ff02027210 */ /* 0x000fce0007ffe1ff */
.L_x_35:
[----:B0-----:R-:W-:-:S06]  /*09d0*/  IMAD.WIDE R4, R7, 0x4, R10 ;  /* 0x0000000407047825 */ /* 0x001fcc00078e020a */
[----:B------:R-:W2:Y:S01]  /*09e0*/  LDG.E R5, desc[UR4][R4.64] ;  /* 0x0000000404057981 */ /* 0x000ea2000c1e1900 */
[----:B------:R-:W-:Y:S02]  /*09f0*/  IADD3 R2, PT, PT, R2, 0x1, RZ ;  /* 0x0000000102027810 */ /* 0x000fe40007ffe0ff */
[----:B------:R-:W-:Y:S02]  /*0a00*/  IADD3 R7, PT, PT, R7, R3, RZ ;  /* 0x0000000307077210 */ /* 0x000fe40007ffe0ff */
[----:B------:R-:W-:Y:S01]  /*0a10*/  ISETP.NE.AND P0, PT, R2, RZ, PT ;  /* 0x000000ff0200720c */ /* 0x000fe20003f05270 */
[C---:B--2---:R-:W-:Y:S01]  /*0a20*/  FADD R9, R5.reuse, R9 ;  /* 0x0000000905097221 */ /* 0x044fe20000000000 */
[----:B------:R-:W-:-:S11]  /*0a30*/  FFMA R8, R5, R5, R8 ;  /* 0x0000000505087223 */ /* 0x000fd60000000008 */
[----:B------:R-:W-:Y:S05]  /*0a40*/  @P0 BRA `(.L_x_35) ;  /* 0xfffffffc00e00947 */ /* 0x000fea000383ffff */
.L_x_30:
[----:B------:R-:W0:Y:S08]  /*0a50*/  LDC.64 R2, c[0x0][0x388] ;  /* 0x0000e200ff027b82 */ /* 0x000e300000000a00 */
[----:B------:R-:W1:Y:S01]  /*0a60*/  LDC.64 R4, c[0x0][0x390] ;  /* 0x0000e400ff047b82 */ /* 0x000e620000000a00 */
[----:B0-----:R-:W-:-:S05]  /*0a70*/  IMAD.WIDE.U32 R2, R0, 0x4, R2 ;  /* 0x0000000400027825 */ /* 0x001fca00078e0002 */
[----:B------:R-:W-:Y:S01]  /*0a80*/  STG.E desc[UR4][R2.64], R9 ;  /* 0x0000000902007986 */ /* 0x000fe2000c101904 */
[----:B-1----:R-:W-:-:S05]  /*0a90*/  IMAD.WIDE.U32 R4, R0, 0x4, R4 ;  /* 0x0000000400047825 */ /* 0x002fca00078e0004 */
[----:B------:R-:W-:Y:S01]  /*0aa0*/  STG.E desc[UR4][R4.64], R8 ;  /* 0x0000000804007986 */ /* 0x000fe2000c101904 */
[----:B------:R-:W-:Y:S05]  /*0ab0*/  EXIT ;  /* 0x000000000000794d */ /* 0x000fea0003800000 */
.L_x_36:
        /* <DEDUP_REMOVED lines=12> */
.L_x_52:


//--------------------- .text._Z17compute_row_statsPfS_S_ii --------------------------
	.section	.text._Z17compute_row_statsPfS_S_ii,"ax",@progbits
	.align	128
        .global         _Z17compute_row_statsPfS_S_ii
        .type           _Z17compute_row_statsPfS_S_ii,@function
        .size           _Z17compute_row_statsPfS_S_ii,(.L_x_53 - _Z17compute_row_statsPfS_S_ii)
        .other          _Z17compute_row_statsPfS_S_ii,@"STO_CUDA_ENTRY STV_DEFAULT"
_Z17compute_row_statsPfS_S_ii:
.text._Z17compute_row_statsPfS_S_ii:
[----:B------:R-:W-:Y:S01]  /*0000*/  LDC R1, c[0x0][0x37c] ;  /* 0x0000df00ff017b82 */ /* 0x000fe20000000800 */
[----:B------:R-:W0:Y:S01]  /*0010*/  S2R R5, SR_CTAID.X ;  /* 0x0000000000057919 */ /* 0x000e220000002500 */
[----:B------:R-:W0:Y:S02]  /*0020*/  LDCU UR4, c[0x0][0x398] ;  /* 0x00007300ff0477ac */ /* 0x000e240008000800 */
[----:B0-----:R-:W-:-:S13]  /*0030*/  ISETP.GE.AND P0, PT, R5, UR4, PT ;  /* 0x0000000405007c0c */ /* 0x001fda000bf06270 */
[----:B------:R-:W-:Y:S05]  /*0040*/  @P0 EXIT ;  /* 0x000000000000094d */ /* 0x000fea0003800000 */
[----:B------:R-:W0:Y:S01]  /*0050*/  LDCU UR5, c[0x0][0x39c] ;  /* 0x00007380ff0577ac */ /* 0x000e220008000800 */
[----:B------:R-:W-:Y:S01]  /*0060*/  HFMA2 R4, -RZ, RZ, 0, 0 ;  /* 0x00000000ff047431 */ /* 0x000fe200000001ff */
[----:B------:R-:W-:Y:S01]  /*0070*/  MOV R0, RZ ;  /* 0x000000ff00007202 */ /* 0x000fe20000000f00 */
[----:B------:R-:W1:Y:S01]  /*0080*/  LDCU.64 UR8, c[0x0][0x358] ;  /* 0x00006b00ff0877ac */ /* 0x000e620008000a00 */
[----:B0-----:R-:W-:-:S09]  /*0090*/  UISETP.GE.AND UP0, UPT, UR5, 0x1, UPT ;  /* 0x000000010500788c */ /* 0x001fd2000bf06270 */
[----:B-1----:R-:W-:Y:S05]  /*00a0*/  BRA.U !UP0, `(.L_x_37) ;  /* 0x00000009084c7547 */ /* 0x002fea000b800000 */
[----:B------:R-:W-:Y:S02]  /*00b0*/  UISETP.GE.U32.AND UP1, UPT, UR5, 0x10, UPT ;  /* 0x000000100500788c */ /* 0x000fe4000bf26070 */
[----:B------:R-:W-:Y:S01]  /*00c0*/  IMAD R6, R5, UR5, RZ ;  /* 0x0000000505067c24 */ /* 0x000fe2000f8e02ff */
[----:B------:R-:W-:Y:S01]  /*00d0*/  ULOP3.LUT UR6, UR5, 0xf, URZ, 0xc0, !UPT ;  /* 0x0000000f05067892 */ /* 0x000fe2000f8ec0ff */
[----:B------:R-:W-:Y:S01]  /*00e0*/  MOV R0, RZ ;  /* 0x000000ff00007202 */ /* 0x000fe20000000f00 */
[----:B------:R-:W-:Y:S01]  /*00f0*/  UMOV UR4, URZ ;  /* 0x000000ff00047c82 */ /* 0x000fe20008000000 */
[----:B------:R-:W-:Y:S01]  /*0100*/  MOV R4, RZ ;  /* 0x000000ff00047202 */ /* 0x000fe20000000f00 */
[----:B------:R-:W-:Y:S02]  /*0110*/  UISETP.NE.AND UP0, UPT, UR6, URZ, UPT ;  /* 0x000000ff0600728c */ /* 0x000fe4000bf05270 */
[----:B------:R-:W-:Y:S09]  /*0120*/  BRA.U !UP1, `(.L_x_38) ;  /* 0x0000000109f07547 */ /* 0x000ff2000b800000 */
[----:B------:R-:W0:Y:S01]  /*0130*/  LDC.64 R2, c[0x0][0x380] ;  /* 0x0000e000ff027b82 */ /* 0x000e220000000a00 */
[----:B------:R-:W-:Y:S01]  /*0140*/  HFMA2 R0, -RZ, RZ, 0, 0 ;  /* 0x00000000ff007431 */ /* 0x000fe200000001ff */
[----:B------:R-:W-:-:S04]  /*0150*/  ULOP3.LUT UR4, UR5, 0x7ffffff0, URZ, 0xc0, !UPT ;  /* 0x7ffffff005047892 */ /* 0x000fc8000f8ec0ff */
[----:B------:R-:W-:Y:S01]  /*0160*/  UIADD3 UR7, UPT, UPT, -UR4, URZ, URZ ;  /* 0x000000ff04077290 */ /* 0x000fe2000fffe1ff */
[----:B0-----:R-:W-:-:S03]  /*0170*/  IMAD.WIDE.U32 R2, R6, 0x4, R2 ;  /* 0x0000000406027825 */ /* 0x001fc600078e0002 */
[----:B------:R-:W-:-:S04]  /*0180*/  IADD3 R2, P0, PT, R2, 0x20, RZ ;  /* 0x0000002002027810 */ /* 0x000fc80007f1e0ff */
[----:B------:R-:W-:-:S09]  /*0190*/  IADD3.X R3, PT, PT, RZ, R3, RZ, P0, !PT ;  /* 0x00000003ff037210 */ /* 0x000fd200007fe4ff */
.L_x_39:
[----:B------:R-:W2:Y:S04]  /*01a0*/  LDG.E R19, desc[UR8][R2.64+-0x20] ;  /* 0xffffe00802137981 */ /* 0x000ea8000c1e1900 */
[----:B------:R-:W3:Y:S04]  /*01b0*/  LDG.E R21, desc[UR8][R2.64+-0x1c] ;  /* 0xffffe40802157981 */ /* 0x000ee8000c1e1900 */
[----:B------:R-:W4:Y:S04]  /*01c0*/  LDG.E R23, desc[UR8][R2.64+-0x18] ;  /* 0xffffe80802177981 */ /* 0x000f28000c1e1900 */
[----:B------:R-:W5:Y:S04]  /*01d0*/  LDG.E R25, desc[UR8][R2.64+-0x14] ;  /* 0xffffec0802197981 */ /* 0x000f68000c1e1900 */
        /* <DEDUP_REMOVED lines=11> */
[----:B------:R0:W5:Y:S01]  /*0290*/  LDG.E R8, desc[UR8][R2.64+0x1c] ;  /* 0x00001c0802087981 */ /* 0x000162000c1e1900 */
[----:B------:R-:W-:-:S04]  /*02a0*/  UIADD3 UR7, UPT, UPT, UR7, 0x10, URZ ;  /* 0x0000001007077890 */ /* 0x000fc8000fffe0ff */
[----:B------:R-:W-:Y:S01]  /*02b0*/  UISETP.NE.AND UP1, UPT, UR7, URZ, UPT ;  /* 0x000000ff0700728c */ /* 0x000fe2000bf25270 */
[----:B0-----:R-:W-:-:S04]  /*02c0*/  IADD3 R2, P0, PT, R2, 0x40, RZ ;  /* 0x0000004002027810 */ /* 0x001fc80007f1e0ff */
[----:B------:R-:W-:Y:S01]  /*02d0*/  IADD3.X R3, PT, PT, RZ, R3, RZ, P0, !PT ;  /* 0x00000003ff037210 */ /* 0x000fe200007fe4ff */
        /* <DEDUP_REMOVED lines=32> */
[----:B------:R-:W-:Y:S06]  /*04e0*/  BRA.U UP1, `(.L_x_39) ;  /* 0xfffffffd012c7547 */ /* 0x000fec000b83ffff */
.L_x_38:
[----:B------:R-:W-:Y:S05]  /*04f0*/  BRA.U !UP0, `(.L_x_37) ;  /* 0x0000000508387547 */ /* 0x000fea000b800000 */
[----:B------:R-:W-:Y:S02]  /*0500*/  UISETP.GE.U32.AND UP0, UPT, UR6, 0x8, UPT ;  /* 0x000000080600788c */ /* 0x000fe4000bf06070 */
[----:B------:R-:W-:-:S04]  /*0510*/  ULOP3.LUT UR7, UR5, 0x7, URZ, 0xc0, !UPT ;  /* 0x0000000705077892 */ /* 0x000fc8000f8ec0ff */
[----:B------:R-:W-:-:S03]  /*0520*/  UISETP.NE.AND UP1, UPT, UR7, URZ, UPT ;  /* 0x000000ff0700728c */ /* 0x000fc6000bf25270 */
[----:B------:R-:W-:Y:S08]  /*0530*/  BRA.U !UP0, `(.L_x_40) ;  /* 0x0000000108847547 */ /* 0x000ff0000b800000 */
[----:B------:R-:W0:Y:S01]  /*0540*/  LDC.64 R8, c[0x0][0x380] ;  /* 0x0000e000ff087b82 */ /* 0x000e220000000a00 */
[C---:B------:R-:W-:Y:S02]  /*0550*/  IADD3 R3, PT, PT, R6.reuse, UR4, RZ ;  /* 0x0000000406037c10 */ /* 0x040fe4000fffe0ff */
[----:B------:R-:W-:-:S04]  /*0560*/  IADD3 R7, P0, PT, R6, UR4, RZ ;  /* 0x0000000406077c10 */ /* 0x000fc8000ff1e0ff */
[----:B------:R-:W-:Y:S01]  /*0570*/  IADD3.X R10, PT, PT, RZ, RZ, RZ, P0, !PT ;  /* 0x000000ffff0a7210 */ /* 0x000fe200007fe4ff */
[----:B------:R-:W1:Y:S01]  /*0580*/  LDC.64 R12, c[0x0][0x380] ;  /* 0x0000e000ff0c7b82 */ /* 0x000e620000000a00 */
[----:B0-----:R-:W-:-:S06]  /*0590*/  IMAD.WIDE.U32 R8, R3, 0x4, R8 ;  /* 0x0000000403087825 */ /* 0x001fcc00078e0008 */
[----:B------:R-:W2:Y:S01]  /*05a0*/  LDG.E R9, desc[UR8][R8.64] ;  /* 0x0000000808097981 */ /* 0x000ea2000c1e1900 */
[----:B-1----:R-:W-:-:S04]  /*05b0*/  LEA R2, P0, R7, R12, 0x2 ;  /* 0x0000000c07027211 */ /* 0x002fc800078010ff */
[----:B------:R-:W-:-:S05]  /*05c0*/  LEA.HI.X R3, R7, R13, R10, 0x2, P0 ;  /* 0x0000000d07037211 */ /* 0x000fca00000f140a */
[----:B------:R-:W3:Y:S04]  /*05d0*/  LDG.E R7, desc[UR8][R2.64+0x4] ;  /* 0x0000040802077981 */ /* 0x000ee8000c1e1900 */
[----:B------:R-:W4:Y:S04]  /*05e0*/  LDG.E R11, desc[UR8][R2.64+0x8] ;  /* 0x00000808020b7981 */ /* 0x000f28000c1e1900 */
[----:B------:R-:W5:Y:S04]  /*05f0*/  LDG.E R13, desc[UR8][R2.64+0xc] ;  /* 0x00000c08020d7981 */ /* 0x000f68000c1e1900 */
[----:B------:R-:W5:Y:S04]  /*0600*/  LDG.E R15, desc[UR8][R2.64+0x10] ;  /* 0x00001008020f7981 */ /* 0x000f68000c1e1900 */
[----:B------:R-:W5:Y:S04]  /*0610*/  LDG.E R17, desc[UR8][R2.64+0x14] ;  /* 0x0000140802117981 */ /* 0x000f68000c1e1900 */
[----:B------:R-:W5:Y:S04]  /*0620*/  LDG.E R19, desc[UR8][R2.64+0x18] ;  /* 0x0000180802137981 */ /* 0x000f68000c1e1900 */
[----:B------:R-:W5:Y:S01]  /*0630*/  LDG.E R21, desc[UR8][R2.64+0x1c] ;  /* 0x00001c0802157981 */ /* 0x000f62000c1e1900 */
[----:B------:R-:W-:Y:S01]  /*0640*/  UIADD3 UR4, UPT, UPT, UR4, 0x8, URZ ;  /* 0x0000000804047890 */ /* 0x000fe2000fffe0ff */
        /* <DEDUP_REMOVED lines=16> */
.L_x_40:
        /* <DEDUP_REMOVED lines=26> */
.L_x_41:
[----:B------:R-:W-:Y:S05]  /*08f0*/  BRA.U !UP1, `(.L_x_37) ;  /* 0x0000000109387547 */ /* 0x000fea000b800000 */
[----:B------:R-:W0:Y:S01]  /*0900*/  LDC.64 R2, c[0x0][0x380] ;  /* 0x0000e000ff027b82 */ /* 0x000e220000000a00 */
[----:B------:R-:W-:Y:S01]  /*0910*/  IADD3 R7, PT, PT, R6, UR4, RZ ;  /* 0x0000000406077c10 */ /* 0x000fe2000fffe0ff */
[----:B------:R-:W-:-:S04]  /*0920*/  UIADD3 UR5, UPT, UPT, -UR5, URZ, URZ ;  /* 0x000000ff05057290 */ /* 0x000fc8000fffe1ff */
[----:B0-----:R-:W-:-:S05]  /*0930*/  IMAD.WIDE.U32 R2, R7, 0x4, R2 ;  /* 0x0000000407027825 */ /* 0x001fca00078e0002 */
[----:B------:R-:W-:-:S07]  /*0940*/  MOV R7, R3 ;  /* 0x0000000300077202 */ /* 0x000fce0000000f00 */
.L_x_42:
[----:B------:R-:W-:-:S06]  /*0950*/  MOV R3, R7 ;  /* 0x0000000700037202 */ /* 0x000fcc0000000f00 */
[----:B------:R0:W2:Y:S01]  /*0960*/  LDG.E R3, desc[UR8][R2.64] ;  /* 0x0000000802037981 */ /* 0x0000a2000c1e1900 */
[----:B------:R-:W-:-:S04]  /*0970*/  UIADD3 UR5, UPT, UPT, UR5, 0x1, URZ ;  /* 0x0000000105057890 */ /* 0x000fc8000fffe0ff */
[----:B------:R-:W-:Y:S01]  /*0980*/  UISETP.NE.AND UP0, UPT, UR5, URZ, UPT ;  /* 0x000000ff0500728c */ /* 0x000fe2000bf05270 */
[----:B0-----:R-:W-:-:S04]  /*0990*/  IADD3 R2, P0, PT, R2, 0x4, RZ ;  /* 0x0000000402027810 */ /* 0x001fc80007f1e0ff */
[----:B------:R-:W-:Y:S01]  /*09a0*/  IADD3.X R7, PT, PT, RZ, R7, RZ, P0, !PT ;  /* 0x00000007ff077210 */ /* 0x000fe200007fe4ff */
[C---:B--2---:R-:W-:Y:S01]  /*09b0*/  FADD R4, R3.reuse, R4 ;  /* 0x0000000403047221 */ /* 0x044fe20000000000 */
[----:B------:R-:W-:Y:S02]  /*09c0*/  FFMA R0, R3, R3, R0 ;  /* 0x0000000303007223 */ /* 0x000fe40000000000 */
[----:B------:R-:W-:Y:S05]  /*09d0*/  BRA.U UP0, `(.L_x_42) ;  /* 0xfffffffd00dc7547 */ /* 0x000fea000b83ffff */
.L_x_37:
[----:B------:R-:W0:Y:S08]  /*09e0*/  LDC.64 R2, c[0x0][0x388] ;  /* 0x0000e200ff027b82 */ /* 0x000e300000000a00 */
[----:B------:R-:W1:Y:S01]  /*09f0*/  LDC.64 R6, c[0x0][0x390] ;  /* 0x0000e400ff067b82 */ /* 0x000e620000000a00 */
[----:B0-----:R-:W-:-:S05]  /*0a00*/  IMAD.WIDE.U32 R2, R5, 0x4, R2 ;  /* 0x0000000405027825 */ /* 0x001fca00078e0002 */
[----:B------:R-:W-:Y:S01]  /*0a10*/  STG.E desc[UR8][R2.64], R4 ;  /* 0x0000000402007986 */ /* 0x000fe2000c101908 */
[----:B-1----:R-:W-:-:S05]  /*0a20*/  IMAD.WIDE.U32 R6, R5, 0x4, R6 ;  /* 0x0000000405067825 */ /* 0x002fca00078e0006 */
[----:B------:R-:W-:Y:S01]  /*0a30*/  STG.E desc[UR8][R6.64], R0 ;  /* 0x0000000006007986 */ /* 0x000fe2000c101908 */
[----:B------:R-:W-:Y:S05]  /*0a40*/  EXIT ;  /* 0x000000000000794d */ /* 0x000fea0003800000 */
.L_x_43:
        /* <DEDUP_REMOVED lines=11> */
.L_x_53:


//--------------------- .nv.shared.reserved.0     --------------------------
	.section	.nv.shared.reserved.0,"aw",@nobits
	.weak		__nv_reservedSMEM_offset_0_alias
	.size		__nv_reservedSMEM_offset_0_alias, 0, 64
	.other		__nv_reservedSMEM_offset_0_alias,@"STO_CUDA_RESERVED_SHARED STV_DEFAULT"
__nv_reservedSMEM_offset_0_alias:
	.zero		0
	.zero		64


//--------------------- .nv.constant0._Z20convert_int_to_floatPiPfii --------------------------
	.section	.nv.constant0._Z20convert_int_to_floatPiPfii,"a",@progbits
	.sectionflags	@""
	.align	4
.nv.constant0._Z20convert_int_to_floatPiPfii:
	.zero		920


//--------------------- .nv.constant0._Z12round_to_intPfPiii --------------------------
	.section	.nv.constant0._Z12round_to_intPfPiii,"a",@progbits
	.sectionflags	@""
	.align	4
.nv.constant0._Z12round_to_intPfPiii:
	.zero		920


//--------------------- .nv.constant0._Z10scale_colsPfS_S_S_S_ii --------------------------
	.section	.nv.constant0._Z10scale_colsPfS_S_S_S_ii,"a",@progbits
	.sectionflags	@""
	.align	4
.nv.constant0._Z10scale_colsPfS_S_S_S_ii:
	.zero		944


//--------------------- .nv.constant0._Z10scale_rowsPfS_S_S_S_ii --------------------------
	.section	.nv.constant0._Z10scale_rowsPfS_S_S_S_ii,"a",@progbits
	.sectionflags	@""
	.align	4
.nv.constant0._Z10scale_rowsPfS_S_S_S_ii:
	.zero		944


//--------------------- .nv.constant0._Z17compute_col_statsPfS_S_ii --------------------------
	.section	.nv.constant0._Z17compute_col_statsPfS_S_ii,"a",@progbits
	.sectionflags	@""
	.align	4
.nv.constant0._Z17compute_col_statsPfS_S_ii:
	.zero		928


//--------------------- .nv.constant0._Z17compute_row_statsPfS_S_ii --------------------------
	.section	.nv.constant0._Z17compute_row_statsPfS_S_ii,"a",@progbits
	.sectionflags	@""
	.align	4
.nv.constant0._Z17compute_row_statsPfS_S_ii:
	.zero		928


//--------------------- SYMBOLS --------------------------

	.type		.nv.reservedSmem.offset0,@object
	.size		.nv.reservedSmem.offset0,0x4
